//
// Generated by NVIDIA NVVM Compiler
//
// Compiler Build ID: CL-36424714
// Cuda compilation tools, release 13.0, V13.0.88
// Based on NVVM 20.0.0
//

.version 9.0
.target sm_100
.address_size 64

	// .globl	compute_mandelbrot
.global .align 4 .f32 offset_x = 0fBF000000;
.global .align 4 .f32 offset_y;
.global .align 4 .f32 zoom = 0f3F800000;

.visible .entry compute_mandelbrot(
	.param .u64 .ptr .align 1 compute_mandelbrot_param_0,
	.param .f32 compute_mandelbrot_param_1,
	.param .f32 compute_mandelbrot_param_2,
	.param .f32 compute_mandelbrot_param_3
)
{
	.reg .pred 	%p<17>;
	.reg .b16 	%rs<6>;
	.reg .b32 	%r<25>;
	.reg .b32 	%f<90>;
	.reg .b64 	%rd<5>;
	.reg .b64 	%fd<34>;

	ld.param.u64 	%rd1, [compute_mandelbrot_param_0];
	ld.param.f32 	%f17, [compute_mandelbrot_param_1];
	ld.param.f32 	%f18, [compute_mandelbrot_param_2];
	ld.param.f32 	%f19, [compute_mandelbrot_param_3];
	mov.u32 	%r3, %ctaid.x;
	mov.u32 	%r4, %ntid.x;
	mov.u32 	%r5, %tid.x;
	mad.lo.s32 	%r1, %r3, %r4, %r5;
	mov.u32 	%r6, %ctaid.y;
	mov.u32 	%r7, %ntid.y;
	mov.u32 	%r8, %tid.y;
	mad.lo.s32 	%r9, %r6, %r7, %r8;
	setp.gt.s32 	%p1, %r1, 2559;
	setp.gt.u32 	%p2, %r9, 1439;
	or.pred  	%p3, %p1, %p2;
	@%p3 bra 	$L__BB0_13;
	cvt.f64.f32 	%fd11, %f17;
	cvt.f64.f32 	%fd12, %f18;
	cvt.f64.f32 	%fd13, %f19;
	sqrt.rn.f64 	%fd14, %fd13;
	mul.f64 	%fd15, %fd14, 0d409FFC0000000000;
	cvt.rzi.u32.f64 	%r10, %fd15;
	cvt.u16.u32 	%rs1, %r10;
	cvt.rn.f64.s32 	%fd16, %r1;
	add.f64 	%fd17, %fd16, 0dC094000000000000;
	div.rn.f64 	%fd18, %fd17, 0d4094000000000000;
	add.s32 	%r11, %r9, -720;
	cvt.rn.f64.s32 	%fd19, %r11;
	div.rn.f64 	%fd20, %fd19, 0d4086800000000000;
	mov.f64 	%fd21, 0d400C000000000000;
	div.rn.f64 	%fd22, %fd21, %fd13;
	fma.rn.f64 	%fd1, %fd18, %fd22, %fd11;
	mov.f64 	%fd23, 0d4000000000000000;
	div.rn.f64 	%fd24, %fd23, %fd13;
	fma.rn.f64 	%fd2, %fd20, %fd24, %fd12;
	setp.eq.s16 	%p4, %rs1, 0;
	mov.f32 	%f86, 0f3F800000;
	mov.f32 	%f85, 0fC1B80000;
	@%p4 bra 	$L__BB0_5;
	mov.b16 	%rs5, 0;
	mov.f64 	%fd30, 0d0000000000000000;
	mov.f64 	%fd31, %fd30;
	mov.f64 	%fd32, %fd30;
	mov.f64 	%fd33, %fd30;
$L__BB0_3:
	sub.f64 	%fd26, %fd31, %fd30;
	add.f64 	%fd7, %fd2, %fd26;
	add.f64 	%fd27, %fd33, %fd33;
	mul.f64 	%fd28, %fd27, %fd32;
	sub.f64 	%fd32, %fd28, %fd1;
	add.s16 	%rs5, %rs5, 1;
	mul.f64 	%fd31, %fd7, %fd7;
	mul.f64 	%fd30, %fd32, %fd32;
	add.f64 	%fd29, %fd31, %fd30;
	setp.lt.f64 	%p5, %fd29, 0d4010000000000000;
	setp.lt.u16 	%p6, %rs5, %rs1;
	and.pred  	%p7, %p5, %p6;
	mov.f64 	%fd33, %fd7;
	@%p7 bra 	$L__BB0_3;
	cvt.rn.f32.u16 	%f23, %rs5;
	add.f32 	%f86, %f23, 0f3F800000;
	mov.f32 	%f85, 0f00000000;
$L__BB0_5:
	setp.eq.s16 	%p8, %rs1, 0;
	setp.lt.f32 	%p9, %f86, 0f00800000;
	mul.f32 	%f24, %f86, 0f4B000000;
	selp.f32 	%f25, %f24, %f86, %p9;
	selp.f32 	%f26, 0fC1B80000, 0f00000000, %p9;
	mov.b32 	%r12, %f25;
	add.s32 	%r13, %r12, -1059760811;
	and.b32  	%r14, %r13, -8388608;
	sub.s32 	%r15, %r12, %r14;
	mov.b32 	%f27, %r15;
	cvt.rn.f32.s32 	%f28, %r14;
	fma.rn.f32 	%f29, %f28, 0f34000000, %f26;
	add.f32 	%f30, %f27, 0fBF800000;
	fma.rn.f32 	%f31, %f30, 0fBE055027, 0f3E1039F6;
	fma.rn.f32 	%f32, %f31, %f30, 0fBDF8CDCC;
	fma.rn.f32 	%f33, %f32, %f30, 0f3E0F2955;
	fma.rn.f32 	%f34, %f33, %f30, 0fBE2AD8B9;
	fma.rn.f32 	%f35, %f34, %f30, 0f3E4CED0B;
	fma.rn.f32 	%f36, %f35, %f30, 0fBE7FFF22;
	fma.rn.f32 	%f37, %f36, %f30, 0f3EAAAA78;
	fma.rn.f32 	%f38, %f37, %f30, 0fBF000000;
	mul.f32 	%f39, %f30, %f38;
	fma.rn.f32 	%f40, %f39, %f30, %f30;
	fma.rn.f32 	%f41, %f29, 0f3F317218, %f40;
	setp.gt.u32 	%p10, %r12, 2139095039;
	fma.rn.f32 	%f42, %f25, 0f7F800000, 0f7F800000;
	selp.f32 	%f43, %f42, %f41, %p10;
	setp.eq.f32 	%p11, %f25, 0f00000000;
	selp.f32 	%f44, 0fFF800000, %f43, %p11;
	cvt.rn.f32.u16 	%f45, %rs1;
	mov.b32 	%r16, %f45;
	add.s32 	%r17, %r16, -1059760811;
	and.b32  	%r18, %r17, -8388608;
	sub.s32 	%r19, %r16, %r18;
	mov.b32 	%f46, %r19;
	cvt.rn.f32.s32 	%f47, %r18;
	fma.rn.f32 	%f48, %f47, 0f34000000, %f85;
	add.f32 	%f49, %f46, 0fBF800000;
	fma.rn.f32 	%f50, %f49, 0fBE055027, 0f3E1039F6;
	fma.rn.f32 	%f51, %f50, %f49, 0fBDF8CDCC;
	fma.rn.f32 	%f52, %f51, %f49, 0f3E0F2955;
	fma.rn.f32 	%f53, %f52, %f49, 0fBE2AD8B9;
	fma.rn.f32 	%f54, %f53, %f49, 0f3E4CED0B;
	fma.rn.f32 	%f55, %f54, %f49, 0fBE7FFF22;
	fma.rn.f32 	%f56, %f55, %f49, 0f3EAAAA78;
	fma.rn.f32 	%f57, %f56, %f49, 0fBF000000;
	mul.f32 	%f58, %f49, %f57;
	fma.rn.f32 	%f59, %f58, %f49, %f49;
	fma.rn.f32 	%f60, %f48, 0f3F317218, %f59;
	setp.gt.u32 	%p12, %r16, 2139095039;
	fma.rn.f32 	%f61, %f45, 0f7F800000, 0f7F800000;
	selp.f32 	%f62, %f61, %f60, %p12;
	selp.f32 	%f63, 0fFF800000, %f62, %p8;
	div.rn.f32 	%f4, %f44, %f63;
	setp.gtu.f32 	%p13, %f4, 0f3EB33333;
	@%p13 bra 	$L__BB0_7;
	setp.gt.f32 	%p14, %f4, 0f3DCCCCCD;
	add.f32 	%f64, %f4, 0fBDCCCCCD;
	mul.f32 	%f65, %f64, 0f40800000;
	selp.f32 	%f66, %f65, 0f00000000, %p14;
	mul.f32 	%f87, %f66, 0f437F0000;
	mul.f32 	%f88, %f66, 0f41A00000;
	mul.f32 	%f89, %f66, 0f43130000;
	bra.uni 	$L__BB0_12;
$L__BB0_7:
	setp.gtu.f32 	%p15, %f4, 0f3F000000;
	mov.f32 	%f87, 0f437F0000;
	@%p15 bra 	$L__BB0_9;
	add.f32 	%f68, %f4, 0fBEB33333;
	div.rn.f32 	%f69, %f68, 0f3E19999A;
	fma.rn.f32 	%f88, %f69, 0f436B0000, 0f41A00000;
	fma.rn.f32 	%f89, %f69, 0f42D80000, 0f43130000;
	bra.uni 	$L__BB0_12;
$L__BB0_9:
	setp.gtu.f32 	%p16, %f4, 0f3F266666;
	@%p16 bra 	$L__BB0_11;
	add.f32 	%f71, %f4, 0fBF000000;
	div.rn.f32 	%f72, %f71, 0f3E199998;
	fma.rn.f32 	%f88, %f72, 0fC2B40000, 0f437F0000;
	mul.f32 	%f73, %f72, 0f437F0000;
	mov.f32 	%f70, 0f437F0000;
	sub.f32 	%f89, %f70, %f73;
	bra.uni 	$L__BB0_12;
$L__BB0_11:
	add.f32 	%f75, %f4, 0fBF266666;
	div.rn.f32 	%f76, %f75, 0f3EB33334;
	mul.f32 	%f77, %f76, 0f437F0000;
	mov.f32 	%f78, 0f437F0000;
	sub.f32 	%f87, %f78, %f77;
	mul.f32 	%f79, %f76, 0f43250000;
	mov.f32 	%f80, 0f43250000;
	sub.f32 	%f88, %f80, %f79;
	mov.f32 	%f89, 0f00000000;
$L__BB0_12:
	mul.f32 	%f81, %f87, 0f43808000;
	cvt.rzi.u32.f32 	%r20, %f81;
	mul.f32 	%f82, %f88, 0f43808000;
	cvt.rzi.u32.f32 	%r21, %f82;
	mul.f32 	%f83, %f89, 0f43808000;
	cvt.rzi.u32.f32 	%r22, %f83;
	mad.lo.s32 	%r23, %r9, 2560, %r1;
	mul.lo.s32 	%r24, %r23, 3;
	cvta.to.global.u64 	%rd2, %rd1;
	mul.wide.s32 	%rd3, %r24, 2;
	add.s64 	%rd4, %rd2, %rd3;
	st.global.u16 	[%rd4], %r20;
	st.global.u16 	[%rd4+2], %r21;
	st.global.u16 	[%rd4+4], %r22;
$L__BB0_13:
	ret;

}


// ===== COMPILED SASS (sm_100) =====

	.target	sm_100

	.elftype	@"ET_EXEC"


//--------------------- .note.nv.tkinfo           --------------------------
	.section	.note.nv.tkinfo,"",@"SHT_NOTE"
	.sectionflags	@"SHF_NOTE_NV_TKINFO"
	.tkinfo
        /*0018*/ 	.word	0x00000002
        /*0030*/ 	.string	""
        /*0030*/ 	.string	"ptxas"
        /*0030*/ 	.string	"Cuda compilation tools, release 13.0, V13.0.88"
        /*0030*/ 	.string	"Build cuda_13.0.r13.0/compiler.36424714_0"
        /*0030*/ 	.string	"-arch sm_100 -m 64 "



//--------------------- .note.nv.cuinfo           --------------------------
	.section	.note.nv.cuinfo,"",@"SHT_NOTE"
	.sectionflags	@"SHF_NOTE_NV_CUINFO"
        /*0018*/ 	.short	0x0002
        /*001a*/ 	.short	0x0064
        /*001c*/ 	.short	0x0082
	.zero		2


//--------------------- .nv.info                  --------------------------
	.section	.nv.info,"",@"SHT_CUDA_INFO"
	.align	4


	//----- nvinfo : EIATTR_REGCOUNT
	.align		4
        /*0000*/ 	.byte	0x04, 0x2f
        /*0002*/ 	.short	(.L_4 - .L_3)
	.align		4
.L_3:
        /*0004*/ 	.word	index@(compute_mandelbrot)
        /*0008*/ 	.word	0x00000024


	//----- nvinfo : EIATTR_FRAME_SIZE
	.align		4
.L_4:
        /*000c*/ 	.byte	0x04, 0x11
        /*000e*/ 	.short	(.L_6 - .L_5)
	.align		4
.L_5:
        /*0010*/ 	.word	index@($__internal_2_$__cuda_sm3x_div_rn_noftz_f32_slowpath)
        /*0014*/ 	.word	0x00000000


	//----- nvinfo : EIATTR_FRAME_SIZE
	.align		4
.L_6:
        /*0018*/ 	.byte	0x04, 0x11
        /*001a*/ 	.short	(.L_8 - .L_7)
	.align		4
.L_7:
        /*001c*/ 	.word	index@($__internal_1_$__cuda_sm20_dsqrt_rn_f64_mediumpath_v1)
        /*0020*/ 	.word	0x00000000


	//----- nvinfo : EIATTR_FRAME_SIZE
	.align		4
.L_8:
        /*0024*/ 	.byte	0x04, 0x11
        /*0026*/ 	.short	(.L_10 - .L_9)
	.align		4
.L_9:
        /*0028*/ 	.word	index@($__internal_0_$__cuda_sm20_div_rn_f64_full)
        /*002c*/ 	.word	0x00000000


	//----- nvinfo : EIATTR_FRAME_SIZE
	.align		4
.L_10:
        /*0030*/ 	.byte	0x04, 0x11
        /*0032*/ 	.short	(.L_12 - .L_11)
	.align		4
.L_11:
        /*0034*/ 	.word	index@(compute_mandelbrot)
        /*0038*/ 	.word	0x00000000


	//----- nvinfo : EIATTR_MIN_STACK_SIZE
	.align		4
.L_12:
        /*003c*/ 	.byte	0x04, 0x12
        /*003e*/ 	.short	(.L_14 - .L_13)
	.align		4
.L_13:
        /*0040*/ 	.word	index@(compute_mandelbrot)
        /*0044*/ 	.word	0x00000000
.L_14:


//--------------------- .nv.compat                --------------------------
	.section	.nv.compat,"",@"SHT_CUDA_COMPAT_INFO"
	.align	4
        /*0000*/ 	.byte	0x02, 0x09, 0x00, 0x00, 0x02, 0x02, 0x01, 0x00, 0x02, 0x05, 0x05, 0x00, 0x03, 0x07, 0x01, 0x01
        /*0010*/ 	.byte	0x02, 0x03, 0x00, 0x00, 0x02, 0x06, 0x01, 0x00, 0x04, 0x0b, 0x08, 0x00, 0x01, 0x00, 0x00, 0x00
        /*0020*/ 	.byte	0x00, 0x00, 0x00, 0x00


//--------------------- .nv.info.compute_mandelbrot --------------------------
	.section	.nv.info.compute_mandelbrot,"",@"SHT_CUDA_INFO"
	.sectionflags	@""
	.align	4


	//----- nvinfo : EIATTR_CUDA_API_VERSION
	.align		4
        /*0000*/ 	.byte	0x04, 0x37
        /*0002*/ 	.short	(.L_16 - .L_15)
.L_15:
        /*0004*/ 	.word	0x00000082


	//----- nvinfo : EIATTR_KPARAM_INFO
	.align		4
.L_16:
        /*0008*/ 	.byte	0x04, 0x17
        /*000a*/ 	.short	(.L_18 - .L_17)
.L_17:
        /*000c*/ 	.word	0x00000000
        /*0010*/ 	.short	0x0003
        /*0012*/ 	.short	0x0010
        /*0014*/ 	.byte	0x00, 0xf0, 0x11, 0x00


	//----- nvinfo : EIATTR_KPARAM_INFO
	.align		4
.L_18:
        /*0018*/ 	.byte	0x04, 0x17
        /*001a*/ 	.short	(.L_20 - .L_19)
.L_19:
        /*001c*/ 	.word	0x00000000
        /*0020*/ 	.short	0x0002
        /*0022*/ 	.short	0x000c
        /*0024*/ 	.byte	0x00, 0xf0, 0x11, 0x00


	//----- nvinfo : EIATTR_KPARAM_INFO
	.align		4
.L_20:
        /*0028*/ 	.byte	0x04, 0x17
        /*002a*/ 	.short	(.L_22 - .L_21)
.L_21:
        /*002c*/ 	.word	0x00000000
        /*0030*/ 	.short	0x0001
        /*0032*/ 	.short	0x0008
        /*0034*/ 	.byte	0x00, 0xf0, 0x11, 0x00


	//----- nvinfo : EIATTR_KPARAM_INFO
	.align		4
.L_22:
        /*0038*/ 	.byte	0x04, 0x17
        /*003a*/ 	.short	(.L_24 - .L_23)
.L_23:
        /*003c*/ 	.word	0x00000000
        /*0040*/ 	.short	0x0000
        /*0042*/ 	.short	0x0000
        /*0044*/ 	.byte	0x00, 0xf5, 0x21, 0x00


	//----- nvinfo : EIATTR_SPARSE_MMA_MASK
	.align		4
.L_24:
        /*0048*/ 	.byte	0x03, 0x50
        /*004a*/ 	.short	0x0000


	//----- nvinfo : EIATTR_MAXREG_COUNT
	.align		4
        /*004c*/ 	.byte	0x03, 0x1b
        /*004e*/ 	.short	0x00ff


	//----- nvinfo : EIATTR_MERCURY_ISA_VERSION
	.align		4
        /*0050*/ 	.byte	0x03, 0x5f
        /*0052*/ 	.short	0x0101


	//----- nvinfo : EIATTR_VRC_CTA_INIT_COUNT
	.align		4
        /*0054*/ 	.byte	0x02, 0x4a
	.zero		1
	.zero		1


	//----- nvinfo : EIATTR_EXIT_INSTR_OFFSETS
	.align		4
        /*0058*/ 	.byte	0x04, 0x1c
        /*005a*/ 	.short	(.L_26 - .L_25)


	//   ....[0]....
.L_25:
        /*005c*/ 	.word	0x000000b0


	//   ....[1]....
        /*0060*/ 	.word	0x00001390


	//----- nvinfo : EIATTR_CRS_STACK_SIZE
	.align		4
.L_26:
        /*0064*/ 	.byte	0x04, 0x1e
        /*0066*/ 	.short	(.L_28 - .L_27)
.L_27:
        /*0068*/ 	.word	0x00000000


	//----- nvinfo : EIATTR_CBANK_PARAM_SIZE
	.align		4
.L_28:
        /*006c*/ 	.byte	0x03, 0x19
        /*006e*/ 	.short	0x0014


	//----- nvinfo : EIATTR_PARAM_CBANK
	.align		4
        /*0070*/ 	.byte	0x04, 0x0a
        /*0072*/ 	.short	(.L_30 - .L_29)
	.align		4
.L_29:
        /*0074*/ 	.word	index@(.nv.constant0.compute_mandelbrot)
        /*0078*/ 	.short	0x0380
        /*007a*/ 	.short	0x0014


	//----- nvinfo : EIATTR_SW_WAR
	.align		4
.L_30:
        /*007c*/ 	.byte	0x04, 0x36
        /*007e*/ 	.short	(.L_32 - .L_31)
.L_31:
        /*0080*/ 	.word	0x00000008
.L_32:


//--------------------- .nv.callgraph             --------------------------
	.section	.nv.callgraph,"",@"SHT_CUDA_CALLGRAPH"
	.align	4
	.sectionentsize	8
	.align		4
        /*0000*/ 	.word	0x00000000
	.align		4
        /*0004*/ 	.word	0xffffffff
	.align		4
        /*0008*/ 	.word	0x00000000
	.align		4
        /*000c*/ 	.word	0xfffffffe
	.align		4
        /*0010*/ 	.word	0x00000000
	.align		4
        /*0014*/ 	.word	0xfffffffd
	.align		4
        /*0018*/ 	.word	0x00000000
	.align		4
        /*001c*/ 	.word	0xfffffffc


//--------------------- .nv.constant4             --------------------------
	.section	.nv.constant4,"a",@progbits
	.align	8
	.align		8
.nv.constant4:
        /*0000*/ 	.dword	offset_x
	.align		8
        /*0008*/ 	.dword	offset_y
	.align		8
        /*0010*/ 	.dword	zoom


//--------------------- .text.compute_mandelbrot  --------------------------
	.section	.text.compute_mandelbrot,"ax",@progbits
	.align	128
        .global         compute_mandelbrot
        .type           compute_mandelbrot,@function
        .size           compute_mandelbrot,(.L_x_44 - compute_mandelbrot)
        .other          compute_mandelbrot,@"STO_CUDA_ENTRY STV_DEFAULT"
compute_mandelbrot:
.text.compute_mandelbrot:
[----:B------:R-:W-:Y:S01]  /*0000*/  LDC R1, c[0x0][0x37c] ;  /* 0x0000df00ff017b82 */ /* 0x000fe20000000800 */
[----:B------:R-:W0:Y:S07]  /*0010*/  S2R R3, SR_TID.Y ;  /* 0x0000000000037919 */ /* 0x000e2e0000002200 */
[----:B------:R-:W1:Y:S01]  /*0020*/  LDC R7, c[0x0][0x360] ;  /* 0x0000d800ff077b82 */ /* 0x000e620000000800 */
[----:B------:R-:W1:Y:S07]  /*0030*/  S2R R0, SR_TID.X ;  /* 0x0000000000007919 */ /* 0x000e6e0000002100 */
[----:B------:R-:W0:Y:S08]  /*0040*/  S2UR UR5, SR_CTAID.Y ;  /* 0x00000000000579c3 */ /* 0x000e300000002600 */
[----:B------:R-:W0:Y:S08]  /*0050*/  LDC R6, c[0x0][0x364] ;  /* 0x0000d900ff067b82 */ /* 0x000e300000000800 */
[----:B------:R-:W1:Y:S01]  /*0060*/  S2UR UR4, SR_CTAID.X ;  /* 0x00000000000479c3 */ /* 0x000e620000002500 */
[----:B0-----:R-:W-:-:S05]  /*0070*/  IMAD R6, R6, UR5, R3 ;  /* 0x0000000506067c24 */ /* 0x001fca000f8e0203 */
[----:B------:R-:W-:Y:S01]  /*0080*/  ISETP.GT.U32.AND P0, PT, R6, 0x59f, PT ;  /* 0x0000059f0600780c */ /* 0x000fe20003f04070 */
[----:B-1----:R-:W-:-:S05]  /*0090*/  IMAD R7, R7, UR4, R0 ;  /* 0x0000000407077c24 */ /* 0x002fca000f8e0200 */
[----:B------:R-:W-:-:S13]  /*00a0*/  ISETP.GT.OR P0, PT, R7, 0x9ff, P0 ;  /* 0x000009ff0700780c */ /* 0x000fda0000704670 */
[----:B------:R-:W-:Y:S05]  /*00b0*/  @P0 EXIT ;  /* 0x000000000000094d */ /* 0x000fea0003800000 */
[----:B------:R-:W0:Y:S01]  /*00c0*/  LDCU UR4, c[0x0][0x390] ;  /* 0x00007200ff0477ac */ /* 0x000e220008000800 */
[----:B------:R-:W-:Y:S02]  /*00d0*/  IMAD.MOV.U32 R8, RZ, RZ, 0x0 ;  /* 0x00000000ff087424 */ /* 0x000fe400078e00ff */
[----:B------:R-:W-:Y:S01]  /*00e0*/  IMAD.MOV.U32 R9, RZ, RZ, 0x3fd80000 ;  /* 0x3fd80000ff097424 */ /* 0x000fe200078e00ff */
[----:B0-----:R-:W0:Y:S08]  /*00f0*/  F2F.F64.F32 R20, UR4 ;  /* 0x0000000400147d10 */ /* 0x001e300008201800 */
[----:B0-----:R-:W0:Y:S01]  /*0100*/  MUFU.RSQ64H R5, R21 ;  /* 0x0000001500057308 */ /* 0x001e220000001c00 */
[----:B------:R-:W-:-:S05]  /*0110*/  VIADD R4, R21, 0xfcb00000 ;  /* 0xfcb0000015047836 */ /* 0x000fca0000000000 */
[----:B------:R-:W-:Y:S01]  /*0120*/  ISETP.GE.U32.AND P0, PT, R4, 0x7ca00000, PT ;  /* 0x7ca000000400780c */ /* 0x000fe20003f06070 */
[----:B0-----:R-:W-:-:S08]  /*0130*/  DMUL R2, R4, R4 ;  /* 0x0000000404027228 */ /* 0x001fd00000000000 */
[----:B------:R-:W-:-:S08]  /*0140*/  DFMA R2, R20, -R2, 1 ;  /* 0x3ff000001402742b */ /* 0x000fd00000000802 */
[----:B------:R-:W-:Y:S02]  /*0150*/  DFMA R8, R2, R8, 0.5 ;  /* 0x3fe000000208742b */ /* 0x000fe40000000008 */
[----:B------:R-:W-:-:S08]  /*0160*/  DMUL R2, R4, R2 ;  /* 0x0000000204027228 */ /* 0x000fd00000000000 */
[----:B------:R-:W-:-:S08]  /*0170*/  DFMA R8, R8, R2, R4 ;  /* 0x000000020808722b */ /* 0x000fd00000000004 */
[----:B------:R-:W-:Y:S02]  /*0180*/  DMUL R10, R20, R8 ;  /* 0x00000008140a7228 */ /* 0x000fe40000000000 */
[----:B------:R-:W-:Y:S01]  /*0190*/  IADD3 R15, PT, PT, R9, -0x100000, RZ ;  /* 0xfff00000090f7810 */ /* 0x000fe20007ffe0ff */
[----:B------:R-:W-:-:S05]  /*01a0*/  IMAD.MOV.U32 R14, RZ, RZ, R8 ;  /* 0x000000ffff0e7224 */ /* 0x000fca00078e0008 */
[----:B------:R-:W-:-:S08]  /*01b0*/  DFMA R12, R10, -R10, R20 ;  /* 0x8000000a0a0c722b */ /* 0x000fd00000000014 */
[----:B------:R-:W-:Y:S01]  /*01c0*/  DFMA R2, R12, R14, R10 ;  /* 0x0000000e0c02722b */ /* 0x000fe2000000000a */
[----:B------:R-:W-:Y:S10]  /*01d0*/  @!P0 BRA `(.L_x_0) ;  /* 0x0000000000108947 */ /* 0x000ff40003800000 */
[----:B------:R-:W-:-:S07]  /*01e0*/  MOV R0, 0x200 ;  /* 0x0000020000007802 */ /* 0x000fce0000000f00 */
[----:B------:R-:W-:Y:S05]  /*01f0*/  CALL.REL.NOINC `($__internal_1_$__cuda_sm20_dsqrt_rn_f64_mediumpath_v1) ;  /* 0x0000001400ec7944 */ /* 0x000fea0003c00000 */
[----:B------:R-:W-:Y:S02]  /*0200*/  IMAD.MOV.U32 R2, RZ, RZ, R4 ;  /* 0x000000ffff027224 */ /* 0x000fe400078e0004 */
[----:B------:R-:W-:-:S07]  /*0210*/  IMAD.MOV.U32 R3, RZ, RZ, R5 ;  /* 0x000000ffff037224 */ /* 0x000fce00078e0005 */
.L_x_0:
[----:B------:R-:W0:Y:S01]  /*0220*/  MUFU.RCP64H R5, 1280 ;  /* 0x4094000000057908 */ /* 0x000e220000001800 */
[----:B------:R-:W-:Y:S01]  /*0230*/  MOV R12, 0x0 ;  /* 0x00000000000c7802 */ /* 0x000fe20000000f00 */
[----:B------:R-:W-:Y:S01]  /*0240*/  IMAD.MOV.U32 R13, RZ, RZ, 0x40940000 ;  /* 0x40940000ff0d7424 */ /* 0x000fe200078e00ff */
[----:B------:R-:W-:Y:S01]  /*0250*/  DMUL R2, R2, 2047 ;  /* 0x409ffc0002027828 */ /* 0x000fe20000000000 */
[----:B------:R-:W-:Y:S01]  /*0260*/  IMAD.MOV.U32 R4, RZ, RZ, 0x1 ;  /* 0x00000001ff047424 */ /* 0x000fe200078e00ff */
[----:B------:R-:W-:Y:S03]  /*0270*/  BSSY.RECONVERGENT B0, `(.L_x_1) ;  /* 0x0000016000007945 */ /* 0x000fe60003800200 */
[----:B------:R-:W1:Y:S02]  /*0280*/  I2F.F64 R10, R7 ;  /* 0x00000007000a7312 */ /* 0x000e640000201c00 */
[----:B0-----:R-:W-:-:S02]  /*0290*/  DFMA R8, R4, -R12, 1 ;  /* 0x3ff000000408742b */ /* 0x001fc4000000080c */
[----:B-1----:R-:W-:-:S06]  /*02a0*/  DADD R10, R10, -1280 ;  /* 0xc09400000a0a7429 */ /* 0x002fcc0000000000 */
[----:B------:R-:W-:-:S08]  /*02b0*/  DFMA R8, R8, R8, R8 ;  /* 0x000000080808722b */ /* 0x000fd00000000008 */
[----:B------:R-:W-:Y:S01]  /*02c0*/  DFMA R8, R4, R8, R4 ;  /* 0x000000080408722b */ /* 0x000fe20000000004 */
[----:B------:R-:W-:-:S07]  /*02d0*/  FSETP.GEU.AND P1, PT, |R11|, 6.5827683646048100446e-37, PT ;  /* 0x036000000b00780b */ /* 0x000fce0003f2e200 */
[----:B------:R-:W-:-:S08]  /*02e0*/  DFMA R4, R8, -R12, 1 ;  /* 0x3ff000000804742b */ /* 0x000fd0000000080c */
[----:B------:R-:W-:-:S08]  /*02f0*/  DFMA R4, R8, R4, R8 ;  /* 0x000000040804722b */ /* 0x000fd00000000008 */
[----:B------:R-:W-:-:S08]  /*0300*/  DMUL R8, R10, R4 ;  /* 0x000000040a087228 */ /* 0x000fd00000000000 */
[----:B------:R-:W-:-:S08]  /*0310*/  DFMA R12, R8, -1280, R10 ;  /* 0xc0940000080c782b */ /* 0x000fd0000000000a */
[----:B------:R-:W-:Y:S01]  /*0320*/  DFMA R4, R4, R12, R8 ;  /* 0x0000000c0404722b */ /* 0x000fe20000000008 */
[----:B------:R0:W1:Y:S09]  /*0330*/  F2I.U32.F64.TRUNC R8, R2 ;  /* 0x0000000200087311 */ /* 0x000072000030d000 */
[----:B------:R-:W-:-:S05]  /*0340*/  FFMA R0, RZ, 4.625, R5 ;  /* 0x40940000ff007823 */ /* 0x000fca0000000005 */
[----:B------:R-:W-:-:S13]  /*0350*/  FSETP.GT.AND P0, PT, |R0|, 1.469367938527859385e-39, PT ;  /* 0x001000000000780b */ /* 0x000fda0003f04200 */
[----:B01----:R-:W-:Y:S05]  /*0360*/  @P0 BRA P1, `(.L_x_2) ;  /* 0x0000000000180947 */ /* 0x003fea0000800000 */
[----:B------:R-:W-:Y:S01]  /*0370*/  IMAD.MOV.U32 R23, RZ, RZ, RZ ;  /* 0x000000ffff177224 */ /* 0x000fe200078e00ff */
[----:B------:R-:W-:Y:S02]  /*0380*/  MOV R24, 0x40940000 ;  /* 0x4094000000187802 */ /* 0x000fe40000000f00 */
[----:B------:R-:W-:-:S07]  /*0390*/  MOV R0, 0x3b0 ;  /* 0x000003b000007802 */ /* 0x000fce0000000f00 */
[----:B------:R-:W-:Y:S05]  /*03a0*/  CALL.REL.NOINC `($__internal_0_$__cuda_sm20_div_rn_f64_full) ;  /* 0x0000000c00fc7944 */ /* 0x000fea0003c00000 */
[----:B------:R-:W-:Y:S02]  /*03b0*/  IMAD.MOV.U32 R4, RZ, RZ, R12 ;  /* 0x000000ffff047224 */ /* 0x000fe400078e000c */
[----:B------:R-:W-:-:S07]  /*03c0*/  IMAD.MOV.U32 R5, RZ, RZ, R13 ;  /* 0x000000ffff057224 */ /* 0x000fce00078e000d */
.L_x_2:
[----:B------:R-:W-:Y:S05]  /*03d0*/  BSYNC.RECONVERGENT B0 ;  /* 0x0000000000007941 */ /* 0x000fea0003800200 */
.L_x_1:
[----:B------:R-:W0:Y:S01]  /*03e0*/  MUFU.RCP64H R3, 720 ;  /* 0x4086800000037908 */ /* 0x000e220000001800 */
[----:B------:R-:W-:Y:S01]  /*03f0*/  IMAD.MOV.U32 R12, RZ, RZ, 0x0 ;  /* 0x00000000ff0c7424 */ /* 0x000fe200078e00ff */
[----:B------:R-:W-:Y:S01]  /*0400*/  MOV R13, 0x40868000 ;  /* 0x40868000000d7802 */ /* 0x000fe20000000f00 */
[----:B------:R-:W-:Y:S01]  /*0410*/  IMAD.MOV.U32 R2, RZ, RZ, 0x1 ;  /* 0x00000001ff027424 */ /* 0x000fe200078e00ff */
[----:B------:R-:W-:Y:S05]  /*0420*/  BSSY.RECONVERGENT B0, `(.L_x_3) ;  /* 0x0000015000007945 */ /* 0x000fea0003800200 */
[----:B0-----:R-:W-:-:S08]  /*0430*/  DFMA R10, R2, -R12, 1 ;  /* 0x3ff00000020a742b */ /* 0x001fd0000000080c */
[----:B------:R-:W-:-:S08]  /*0440*/  DFMA R10, R10, R10, R10 ;  /* 0x0000000a0a0a722b */ /* 0x000fd0000000000a */
[----:B------:R-:W-:Y:S01]  /*0450*/  DFMA R2, R2, R10, R2 ;  /* 0x0000000a0202722b */ /* 0x000fe20000000002 */
[----:B------:R-:W-:-:S07]  /*0460*/  VIADD R10, R6, 0xfffffd30 ;  /* 0xfffffd30060a7836 */ /* 0x000fce0000000000 */
[C---:B------:R-:W-:Y:S01]  /*0470*/  DFMA R12, R2.reuse, -R12, 1 ;  /* 0x3ff00000020c742b */ /* 0x040fe2000000080c */
[----:B------:R-:W0:Y:S07]  /*0480*/  I2F.F64 R10, R10 ;  /* 0x0000000a000a7312 */ /* 0x000e2e0000201c00 */
[----:B------:R-:W-:-:S08]  /*0490*/  DFMA R2, R2, R12, R2 ;  /* 0x0000000c0202722b */ /* 0x000fd00000000002 */
[----:B0-----:R-:W-:Y:S01]  /*04a0*/  DMUL R12, R10, R2 ;  /* 0x000000020a0c7228 */ /* 0x001fe20000000000 */
[----:B------:R-:W-:-:S07]  /*04b0*/  FSETP.GEU.AND P1, PT, |R11|, 6.5827683646048100446e-37, PT ;  /* 0x036000000b00780b */ /* 0x000fce0003f2e200 */
[----:B------:R-:W-:-:S08]  /*04c0*/  DFMA R14, R12, -720, R10 ;  /* 0xc08680000c0e782b */ /* 0x000fd0000000000a */
[----:B------:R-:W-:-:S10]  /*04d0*/  DFMA R2, R2, R14, R12 ;  /* 0x0000000e0202722b */ /* 0x000fd4000000000c */
[----:B------:R-:W-:-:S05]  /*04e0*/  FFMA R0, RZ, 4.203125, R3 ;  /* 0x40868000ff007823 */ /* 0x000fca0000000003 */
[----:B------:R-:W-:-:S13]  /*04f0*/  FSETP.GT.AND P0, PT, |R0|, 1.469367938527859385e-39, PT ;  /* 0x001000000000780b */ /* 0x000fda0003f04200 */
[----:B------:R-:W-:Y:S05]  /*0500*/  @P0 BRA P1, `(.L_x_4) ;  /* 0x0000000000180947 */ /* 0x000fea0000800000 */
[----:B------:R-:W-:Y:S01]  /*0510*/  IMAD.MOV.U32 R23, RZ, RZ, RZ ;  /* 0x000000ffff177224 */ /* 0x000fe200078e00ff */
[----:B------:R-:W-:Y:S02]  /*0520*/  MOV R24, 0x40868000 ;  /* 0x4086800000187802 */ /* 0x000fe40000000f00 */
[----:B------:R-:W-:-:S07]  /*0530*/  MOV R0, 0x550 ;  /* 0x0000055000007802 */ /* 0x000fce0000000f00 */
[----:B------:R-:W-:Y:S05]  /*0540*/  CALL.REL.NOINC `($__internal_0_$__cuda_sm20_div_rn_f64_full) ;  /* 0x0000000c00947944 */ /* 0x000fea0003c00000 */
[----:B------:R-:W-:Y:S02]  /*0550*/  IMAD.MOV.U32 R2, RZ, RZ, R12 ;  /* 0x000000ffff027224 */ /* 0x000fe400078e000c */
[----:B------:R-:W-:-:S07]  /*0560*/  IMAD.MOV.U32 R3, RZ, RZ, R13 ;  /* 0x000000ffff037224 */ /* 0x000fce00078e000d */
.L_x_4:
[----:B------:R-:W-:Y:S05]  /*0570*/  BSYNC.RECONVERGENT B0 ;  /* 0x0000000000007941 */ /* 0x000fea0003800200 */
.L_x_3:
[----:B------:R-:W0:Y:S01]  /*0580*/  MUFU.RCP64H R11, R21 ;  /* 0x00000015000b7308 */ /* 0x000e220000001800 */
[----:B------:R-:W-:Y:S01]  /*0590*/  IMAD.MOV.U32 R10, RZ, RZ, 0x1 ;  /* 0x00000001ff0a7424 */ /* 0x000fe200078e00ff */
[----:B------:R-:W1:Y:S05]  /*05a0*/  LDCU UR4, c[0x0][0x388] ;  /* 0x00007100ff0477ac */ /* 0x000e6a0008000800 */
[----:B0-----:R-:W-:Y:S01]  /*05b0*/  DFMA R12, -R20, R10, 1 ;  /* 0x3ff00000140c742b */ /* 0x001fe2000000010a */
[----:B-1----:R-:W0:Y:S07]  /*05c0*/  F2F.F64.F32 R18, UR4 ;  /* 0x0000000400127d10 */ /* 0x002e2e0008201800 */
[----:B------:R-:W-:-:S08]  /*05d0*/  DFMA R12, R12, R12, R12 ;  /* 0x0000000c0c0c722b */ /* 0x000fd0000000000c */
[----:B------:R-:W-:-:S08]  /*05e0*/  DFMA R12, R10, R12, R10 ;  /* 0x0000000c0a0c722b */ /* 0x000fd0000000000a */
[----:B------:R-:W-:-:S08]  /*05f0*/  DFMA R10, -R20, R12, 1 ;  /* 0x3ff00000140a742b */ /* 0x000fd0000000010c */
[----:B------:R-:W-:-:S08]  /*0600*/  DFMA R10, R12, R10, R12 ;  /* 0x0000000a0c0a722b */ /* 0x000fd0000000000c */
[----:B------:R-:W-:-:S08]  /*0610*/  DMUL R12, R10, 3.5 ;  /* 0x400c00000a0c7828 */ /* 0x000fd00000000000 */
[----:B------:R-:W-:-:S08]  /*0620*/  DFMA R14, -R20, R12, 3.5 ;  /* 0x400c0000140e742b */ /* 0x000fd0000000010c */
[----:B------:R-:W-:-:S10]  /*0630*/  DFMA R10, R10, R14, R12 ;  /* 0x0000000e0a0a722b */ /* 0x000fd4000000000c */
[----:B------:R-:W-:-:S05]  /*0640*/  FFMA R0, RZ, R21, R11 ;  /* 0x00000015ff007223 */ /* 0x000fca000000000b */
[----:B------:R-:W-:-:S13]  /*0650*/  FSETP.GT.AND P0, PT, |R0|, 1.469367938527859385e-39, PT ;  /* 0x001000000000780b */ /* 0x000fda0003f04200 */
[----:B0-----:R-:W-:Y:S05]  /*0660*/  @P0 BRA `(.L_x_5) ;  /* 0x0000000000200947 */ /* 0x001fea0003800000 */
[----:B------:R-:W-:Y:S01]  /*0670*/  MOV R10, RZ ;  /* 0x000000ff000a7202 */ /* 0x000fe20000000f00 */
[----:B------:R-:W-:Y:S01]  /*0680*/  IMAD.MOV.U32 R11, RZ, RZ, 0x400c0000 ;  /* 0x400c0000ff0b7424 */ /* 0x000fe200078e00ff */
[----:B------:R-:W-:Y:S01]  /*0690*/  MOV R0, 0x6d0 ;  /* 0x000006d000007802 */ /* 0x000fe20000000f00 */
[----:B------:R-:W-:Y:S02]  /*06a0*/  IMAD.MOV.U32 R23, RZ, RZ, R20 ;  /* 0x000000ffff177224 */ /* 0x000fe400078e0014 */
[----:B------:R-:W-:-:S07]  /*06b0*/  IMAD.MOV.U32 R24, RZ, RZ, R21 ;  /* 0x000000ffff187224 */ /* 0x000fce00078e0015 */
[----:B------:R-:W-:Y:S05]  /*06c0*/  CALL.REL.NOINC `($__internal_0_$__cuda_sm20_div_rn_f64_full) ;  /* 0x0000000c00347944 */ /* 0x000fea0003c00000 */
[----:B------:R-:W-:Y:S01]  /*06d0*/  MOV R10, R12 ;  /* 0x0000000c000a7202 */ /* 0x000fe20000000f00 */
[----:B------:R-:W-:-:S07]  /*06e0*/  IMAD.MOV.U32 R11, RZ, RZ, R13 ;  /* 0x000000ffff0b7224 */ /* 0x000fce00078e000d */
.L_x_5:
[----:B------:R-:W0:Y:S01]  /*06f0*/  MUFU.RCP64H R13, R21 ;  /* 0x00000015000d7308 */ /* 0x000e220000001800 */
[----:B------:R-:W-:Y:S01]  /*0700*/  IMAD.MOV.U32 R12, RZ, RZ, 0x1 ;  /* 0x00000001ff0c7424 */ /* 0x000fe200078e00ff */
[----:B------:R-:W1:Y:S01]  /*0710*/  LDCU UR4, c[0x0][0x38c] ;  /* 0x00007180ff0477ac */ /* 0x000e620008000800 */
[----:B------:R-:W-:-:S04]  /*0720*/  DFMA R18, R10, R4, R18 ;  /* 0x000000040a12722b */ /* 0x000fc80000000012 */
[----:B0-----:R-:W-:-:S08]  /*0730*/  DFMA R14, -R20, R12, 1 ;  /* 0x3ff00000140e742b */ /* 0x001fd0000000010c */
[----:B------:R-:W-:-:S08]  /*0740*/  DFMA R14, R14, R14, R14 ;  /* 0x0000000e0e0e722b */ /* 0x000fd0000000000e */
[----:B------:R-:W-:-:S08]  /*0750*/  DFMA R14, R12, R14, R12 ;  /* 0x0000000e0c0e722b */ /* 0x000fd0000000000c */
[----:B------:R-:W-:-:S08]  /*0760*/  DFMA R12, -R20, R14, 1 ;  /* 0x3ff00000140c742b */ /* 0x000fd0000000010e */
[----:B------:R-:W-:-:S08]  /*0770*/  DFMA R16, R14, R12, R14 ;  /* 0x0000000c0e10722b */ /* 0x000fd0000000000e */
[----:B------:R-:W-:-:S08]  /*0780*/  DMUL R12, R16, 2 ;  /* 0x40000000100c7828 */ /* 0x000fd00000000000 */
[----:B------:R-:W-:-:S08]  /*0790*/  DFMA R14, -R20, R12, 2 ;  /* 0x40000000140e742b */ /* 0x000fd0000000010c */
[----:B------:R-:W-:Y:S01]  /*07a0*/  DFMA R12, R16, R14, R12 ;  /* 0x0000000e100c722b */ /* 0x000fe2000000000c */
[----:B-1----:R-:W0:Y:S09]  /*07b0*/  F2F.F64.F32 R16, UR4 ;  /* 0x0000000400107d10 */ /* 0x002e320008201800 */
[----:B------:R-:W-:-:S05]  /*07c0*/  FFMA R0, RZ, R21, R13 ;  /* 0x00000015ff007223 */ /* 0x000fca000000000d */
[----:B------:R-:W-:-:S13]  /*07d0*/  FSETP.GT.AND P0, PT, |R0|, 1.469367938527859385e-39, PT ;  /* 0x001000000000780b */ /* 0x000fda0003f04200 */
[----:B0-----:R-:W-:Y:S05]  /*07e0*/  @P0 BRA `(.L_x_6) ;  /* 0x0000000000180947 */ /* 0x001fea0003800000 */
[----:B------:R-:W-:Y:S01]  /*07f0*/  IMAD.MOV.U32 R23, RZ, RZ, R20 ;  /* 0x000000ffff177224 */ /* 0x000fe200078e0014 */
[----:B------:R-:W-:Y:S01]  /*0800*/  MOV R24, R21 ;  /* 0x0000001500187202 */ /* 0x000fe20000000f00 */
[----:B------:R-:W-:Y:S01]  /*0810*/  IMAD.MOV.U32 R10, RZ, RZ, RZ ;  /* 0x000000ffff0a7224 */ /* 0x000fe200078e00ff */
[----:B------:R-:W-:Y:S01]  /*0820*/  MOV R0, 0x850 ;  /* 0x0000085000007802 */ /* 0x000fe20000000f00 */
[----:B------:R-:W-:-:S07]  /*0830*/  IMAD.MOV.U32 R11, RZ, RZ, 0x40000000 ;  /* 0x40000000ff0b7424 */ /* 0x000fce00078e00ff */
[----:B------:R-:W-:Y:S05]  /*0840*/  CALL.REL.NOINC `($__internal_0_$__cuda_sm20_div_rn_f64_full) ;  /* 0x0000000800d47944 */ /* 0x000fea0003c00000 */
.L_x_6:
[----:B------:R-:W-:Y:S01]  /*0850*/  PRMT R0, R8, 0x9910, RZ ;  /* 0x0000991008007816 */ /* 0x000fe200000000ff */
[----:B------:R-:W-:Y:S01]  /*0860*/  DFMA R16, R12, R2, R16 ;  /* 0x000000020c10722b */ /* 0x000fe20000000010 */
[----:B------:R-:W-:Y:S02]  /*0870*/  IMAD.MOV.U32 R2, RZ, RZ, -0x3e480000 ;  /* 0xc1b80000ff027424 */ /* 0x000fe400078e00ff */
[----:B------:R-:W-:Y:S02]  /*0880*/  ISETP.NE.AND P0, PT, R0, RZ, PT ;  /* 0x000000ff0000720c */ /* 0x000fe40003f05270 */
[----:B------:R-:W-:-:S11]  /*0890*/  MOV R0, 0x3f800000 ;  /* 0x3f80000000007802 */ /* 0x000fd60000000f00 */
[----:B------:R-:W-:Y:S05]  /*08a0*/  @!P0 BRA `(.L_x_7) ;  /* 0x00000000005c8947 */ /* 0x000fea0003800000 */
[----:B------:R-:W-:Y:S01]  /*08b0*/  BSSY.RECONVERGENT B0, `(.L_x_8) ;  /* 0x0000013000007945 */ /* 0x000fe20003800200 */
[----:B------:R-:W-:Y:S02]  /*08c0*/  PRMT R9, RZ, 0x7610, R9 ;  /* 0x00007610ff097816 */ /* 0x000fe40000000009 */
[----:B------:R-:W-:Y:S02]  /*08d0*/  CS2R R10, SRZ ;  /* 0x00000000000a7805 */ /* 0x000fe4000001ff00 */
[----:B------:R-:W-:Y:S02]  /*08e0*/  LOP3.LUT R15, R8, 0xffff, RZ, 0xc0, !PT ;  /* 0x0000ffff080f7812 */ /* 0x000fe400078ec0ff */
[----:B------:R-:W-:Y:S02]  /*08f0*/  CS2R R12, SRZ ;  /* 0x00000000000c7805 */ /* 0x000fe4000001ff00 */
[----:B------:R-:W-:Y:S02]  /*0900*/  CS2R R2, SRZ ;  /* 0x0000000000027805 */ /* 0x000fe4000001ff00 */
[----:B------:R-:W-:-:S07]  /*0910*/  CS2R R4, SRZ ;  /* 0x0000000000047805 */ /* 0x000fce000001ff00 */
.L_x_9:
[----:B------:R-:W-:Y:S01]  /*0920*/  DADD R10, R12, -R10 ;  /* 0x000000000c0a7229 */ /* 0x000fe2000000080a */
[----:B------:R-:W-:Y:S01]  /*0930*/  VIADD R9, R9, 0x1 ;  /* 0x0000000109097836 */ /* 0x000fe20000000000 */
[----:B------:R-:W-:-:S04]  /*0940*/  DADD R12, R4, R4 ;  /* 0x00000000040c7229 */ /* 0x000fc80000000004 */
[----:B------:R-:W-:Y:S02]  /*0950*/  LOP3.LUT R0, R9, 0xffff, RZ, 0xc0, !PT ;  /* 0x0000ffff09007812 */ /* 0x000fe400078ec0ff */
[----:B------:R-:W-:Y:S02]  /*0960*/  DADD R4, R16, R10 ;  /* 0x0000000010047229 */ /* 0x000fe4000000000a */
[----:B------:R-:W-:Y:S01]  /*0970*/  DFMA R2, R12, R2, -R18 ;  /* 0x000000020c02722b */ /* 0x000fe20000000812 */
[----:B------:R-:W-:-:S05]  /*0980*/  ISETP.GE.U32.AND P0, PT, R0, R15, PT ;  /* 0x0000000f0000720c */ /* 0x000fca0003f06070 */
[----:B------:R-:W-:Y:S02]  /*0990*/  DMUL R12, R4, R4 ;  /* 0x00000004040c7228 */ /* 0x000fe40000000000 */
[----:B------:R-:W-:-:S08]  /*09a0*/  DMUL R10, R2, R2 ;  /* 0x00000002020a7228 */ /* 0x000fd00000000000 */
[----:B------:R-:W-:-:S08]  /*09b0*/  DADD R20, R12, R10 ;  /* 0x000000000c147229 */ /* 0x000fd0000000000a */
[----:B------:R-:W-:-:S14]  /*09c0*/  DSETP.LT.AND P1, PT, R20, 4, PT ;  /* 0x401000001400742a */ /* 0x000fdc0003f21000 */
[----:B------:R-:W-:Y:S05]  /*09d0*/  @!P0 BRA P1, `(.L_x_9) ;  /* 0xfffffffc00d08947 */ /* 0x000fea000083ffff */
[----:B------:R-:W-:Y:S05]  /*09e0*/  BSYNC.RECONVERGENT B0 ;  /* 0x0000000000007941 */ /* 0x000fea0003800200 */
.L_x_8:
[----:B------:R-:W0:Y:S01]  /*09f0*/  I2F.U16 R0, R9 ;  /* 0x0000000900007306 */ /* 0x000e220000101000 */
[----:B------:R-:W-:Y:S01]  /*0a00*/  MOV R2, RZ ;  /* 0x000000ff00027202 */ /* 0x000fe20000000f00 */
[----:B0-----:R-:W-:-:S07]  /*0a10*/  FADD R0, R0, 1 ;  /* 0x3f80000000007421 */ /* 0x001fce0000000000 */
.L_x_7:
[----:B------:R-:W0:Y:S01]  /*0a20*/  I2F.U16 R3, R8 ;  /* 0x0000000800037306 */ /* 0x000e220000101000 */
[----:B------:R-:W-:Y:S01]  /*0a30*/  FSETP.GEU.AND P1, PT, R0, 1.175494350822287508e-38, PT ;  /* 0x008000000000780b */ /* 0x000fe20003f2e000 */
[----:B------:R-:W-:Y:S01]  /*0a40*/  BSSY.RECONVERGENT B0, `(.L_x_10) ;  /* 0x000003b000007945 */ /* 0x000fe20003800200 */
[----:B------:R-:W-:-:S11]  /*0a50*/  MOV R13, 0x3e055027 ;  /* 0x3e055027000d7802 */ /* 0x000fd60000000f00 */
[----:B------:R-:W-:Y:S01]  /*0a60*/  @!P1 FMUL R0, R0, 8388608 ;  /* 0x4b00000000009820 */ /* 0x000fe20000400000 */
[C---:B0-----:R-:W-:Y:S01]  /*0a70*/  VIADD R4, R3.reuse, 0xc0d55555 ;  /* 0xc0d5555503047836 */ /* 0x041fe20000000000 */
[----:B------:R-:W-:-:S04]  /*0a80*/  ISETP.GT.U32.AND P0, PT, R3, 0x7f7fffff, PT ;  /* 0x7f7fffff0300780c */ /* 0x000fc80003f04070 */
[----:B------:R-:W-:-:S05]  /*0a90*/  LOP3.LUT R10, R4, 0xff800000, RZ, 0xc0, !PT ;  /* 0xff800000040a7812 */ /* 0x000fca00078ec0ff */
[----:B------:R-:W-:-:S04]  /*0aa0*/  IMAD.IADD R4, R3, 0x1, -R10 ;  /* 0x0000000103047824 */ /* 0x000fc800078e0a0a */
[----:B------:R-:W-:-:S04]  /*0ab0*/  FADD R12, R4, -1 ;  /* 0xbf800000040c7421 */ /* 0x000fc80000000000 */
[----:B------:R-:W-:-:S04]  /*0ac0*/  FFMA R5, R12, -R13, 0.14084610342979431152 ;  /* 0x3e1039f60c057423 */ /* 0x000fc8000000080d */
[----:B------:R-:W-:Y:S01]  /*0ad0*/  FFMA R9, R12, R5, -0.12148627638816833496 ;  /* 0xbdf8cdcc0c097423 */ /* 0x000fe20000000005 */
[----:B------:R-:W-:-:S03]  /*0ae0*/  VIADD R5, R0, 0xc0d55555 ;  /* 0xc0d5555500057836 */ /* 0x000fc60000000000 */
[C---:B------:R-:W-:Y:S02]  /*0af0*/  FFMA R9, R12.reuse, R9, 0.13980610668659210205 ;  /* 0x3e0f29550c097423 */ /* 0x040fe40000000009 */
[----:B------:R-:W-:Y:S02]  /*0b00*/  LOP3.LUT R5, R5, 0xff800000, RZ, 0xc0, !PT ;  /* 0xff80000005057812 */ /* 0x000fe400078ec0ff */
[----:B------:R-:W-:-:S03]  /*0b10*/  FFMA R9, R12, R9, -0.16684235632419586182 ;  /* 0xbe2ad8b90c097423 */ /* 0x000fc60000000009 */
[----:B------:R-:W-:Y:S02]  /*0b20*/  IMAD.IADD R4, R0, 0x1, -R5 ;  /* 0x0000000100047824 */ /* 0x000fe400078e0a05 */
[----:B------:R-:W-:Y:S01]  /*0b30*/  FFMA R9, R12, R9, 0.20012299716472625732 ;  /* 0x3e4ced0b0c097423 */ /* 0x000fe20000000009 */
[----:B------:R-:W-:Y:S01]  /*0b40*/  I2FP.F32.S32 R5, R5 ;  /* 0x0000000500057245 */ /* 0x000fe20000201400 */
[----:B------:R-:W-:Y:S02]  /*0b50*/  FADD R4, R4, -1 ;  /* 0xbf80000004047421 */ /* 0x000fe40000000000 */
[----:B------:R-:W-:Y:S02]  /*0b60*/  FFMA R11, R12, R9, -0.24999669194221496582 ;  /* 0xbe7fff220c0b7423 */ /* 0x000fe40000000009 */
[----:B------:R-:W-:Y:S02]  /*0b70*/  FFMA R9, R4, -R13, 0.14084610342979431152 ;  /* 0x3e1039f604097423 */ /* 0x000fe4000000080d */
[----:B------:R-:W-:-:S02]  /*0b80*/  FFMA R11, R12, R11, 0.33333182334899902344 ;  /* 0x3eaaaa780c0b7423 */ /* 0x000fc4000000000b */
[----:B------:R-:W-:Y:S02]  /*0b90*/  FFMA R9, R4, R9, -0.12148627638816833496 ;  /* 0xbdf8cdcc04097423 */ /* 0x000fe40000000009 */
[----:B------:R-:W-:Y:S01]  /*0ba0*/  FFMA R13, R12, R11, -0.5 ;  /* 0xbf0000000c0d7423 */ /* 0x000fe2000000000b */
[----:B------:R-:W-:Y:S01]  /*0bb0*/  I2FP.F32.S32 R11, R10 ;  /* 0x0000000a000b7245 */ /* 0x000fe20000201400 */
[----:B------:R-:W-:Y:S02]  /*0bc0*/  FFMA R9, R4, R9, 0.13980610668659210205 ;  /* 0x3e0f295504097423 */ /* 0x000fe40000000009 */
[----:B------:R-:W-:Y:S01]  /*0bd0*/  FMUL R13, R12, R13 ;  /* 0x0000000d0c0d7220 */ /* 0x000fe20000400000 */
[----:B------:R-:W-:Y:S01]  /*0be0*/  PRMT R10, R8, 0x9910, RZ ;  /* 0x00009910080a7816 */ /* 0x000fe200000000ff */
[----:B------:R-:W-:Y:S01]  /*0bf0*/  FFMA R2, R11, 1.1920928955078125e-07, R2 ;  /* 0x340000000b027823 */ /* 0x000fe20000000002 */
[----:B------:R-:W-:Y:S01]  /*0c00*/  FFMA R9, R4, R9, -0.16684235632419586182 ;  /* 0xbe2ad8b904097423 */ /* 0x000fe20000000009 */
[----:B------:R-:W-:Y:S01]  /*0c10*/  FFMA R13, R12, R13, R12 ;  /* 0x0000000d0c0d7223 */ /* 0x000fe2000000000c */
[----:B------:R-:W-:-:S02]  /*0c20*/  MOV R8, 0x7f800000 ;  /* 0x7f80000000087802 */ /* 0x000fc40000000f00 */
[----:B------:R-:W-:Y:S01]  /*0c30*/  FFMA R9, R4, R9, 0.20012299716472625732 ;  /* 0x3e4ced0b04097423 */ /* 0x000fe20000000009 */
[----:B------:R-:W-:Y:S02]  /*0c40*/  FFMA R2, R2, 0.69314718246459960938, R13 ;  /* 0x3f31721802027823 */ /* 0x000fe4000000000d */
[----:B------:R-:W-:Y:S01]  /*0c50*/  @P0 FFMA R2, R3, R8, +INF ;  /* 0x7f80000003020423 */ /* 0x000fe20000000008 */
[----:B------:R-:W-:Y:S01]  /*0c60*/  FFMA R9, R4, R9, -0.24999669194221496582 ;  /* 0xbe7fff2204097423 */ /* 0x000fe20000000009 */
[----:B------:R-:W-:-:S03]  /*0c70*/  ISETP.NE.AND P0, PT, R10, RZ, PT ;  /* 0x000000ff0a00720c */ /* 0x000fc60003f05270 */
[----:B------:R-:W-:Y:S01]  /*0c80*/  FFMA R9, R4, R9, 0.33333182334899902344 ;  /* 0x3eaaaa7804097423 */ /* 0x000fe20000000009 */
[----:B------:R-:W-:Y:S02]  /*0c90*/  FSEL R11, R2, -INF , P0 ;  /* 0xff800000020b7808 */ /* 0x000fe40000000000 */
[----:B------:R-:W-:Y:S01]  /*0ca0*/  ISETP.GT.U32.AND P0, PT, R0, 0x7f7fffff, PT ;  /* 0x7f7fffff0000780c */ /* 0x000fe20003f04070 */
[C---:B------:R-:W-:Y:S01]  /*0cb0*/  FFMA R9, R4.reuse, R9, -0.5 ;  /* 0xbf00000004097423 */ /* 0x040fe20000000009 */
[----:B------:R-:W-:Y:S01]  /*0cc0*/  FSEL R2, RZ, -23, P1 ;  /* 0xc1b80000ff027808 */ /* 0x000fe20000800000 */
[----:B------:R-:W0:Y:S02]  /*0cd0*/  MUFU.RCP R3, R11 ;  /* 0x0000000b00037308 */ /* 0x000e240000001000 */
[----:B------:R-:W-:Y:S02]  /*0ce0*/  FMUL R9, R4, R9 ;  /* 0x0000000904097220 */ /* 0x000fe40000400000 */
[----:B------:R-:W-:-:S02]  /*0cf0*/  FFMA R2, R5, 1.1920928955078125e-07, R2 ;  /* 0x3400000005027823 */ /* 0x000fc40000000002 */
[----:B------:R-:W-:-:S04]  /*0d00*/  FFMA R9, R4, R9, R4 ;  /* 0x0000000904097223 */ /* 0x000fc80000000004 */
[----:B------:R-:W-:Y:S01]  /*0d10*/  FFMA R2, R2, 0.69314718246459960938, R9 ;  /* 0x3f31721802027823 */ /* 0x000fe20000000009 */
[C---:B------:R-:W-:Y:S01]  /*0d20*/  @P0 FFMA R2, R0.reuse, R8, +INF ;  /* 0x7f80000000020423 */ /* 0x040fe20000000008 */
[----:B------:R-:W-:-:S04]  /*0d30*/  FSETP.NEU.AND P0, PT, R0, RZ, PT ;  /* 0x000000ff0000720b */ /* 0x000fc80003f0d000 */
[----:B------:R-:W-:Y:S01]  /*0d40*/  FSEL R0, R2, -INF , P0 ;  /* 0xff80000002007808 */ /* 0x000fe20000000000 */
[----:B0-----:R-:W-:-:S04]  /*0d50*/  FFMA R4, -R11, R3, 1 ;  /* 0x3f8000000b047423 */ /* 0x001fc80000000103 */
[----:B------:R-:W-:-:S03]  /*0d60*/  FFMA R3, R3, R4, R3 ;  /* 0x0000000403037223 */ /* 0x000fc60000000003 */
[----:B------:R-:W0:Y:S01]  /*0d70*/  FCHK P0, R0, R11 ;  /* 0x0000000b00007302 */ /* 0x000e220000000000 */
[----:B------:R-:W-:-:S04]  /*0d80*/  FFMA R2, R0, R3, RZ ;  /* 0x0000000300027223 */ /* 0x000fc800000000ff */
[----:B------:R-:W-:-:S04]  /*0d90*/  FFMA R4, -R11, R2, R0 ;  /* 0x000000020b047223 */ /* 0x000fc80000000100 */
[----:B------:R-:W-:Y:S01]  /*0da0*/  FFMA R3, R3, R4, R2 ;  /* 0x0000000403037223 */ /* 0x000fe20000000002 */
[----:B0-----:R-:W-:Y:S06]  /*0db0*/  @!P0 BRA `(.L_x_11) ;  /* 0x00000000000c8947 */ /* 0x001fec0003800000 */
[----:B------:R-:W-:Y:S01]  /*0dc0*/  IMAD.MOV.U32 R3, RZ, RZ, R11 ;  /* 0x000000ffff037224 */ /* 0x000fe200078e000b */
[----:B------:R-:W-:-:S07]  /*0dd0*/  MOV R4, 0xdf0 ;  /* 0x00000df000047802 */ /* 0x000fce0000000f00 */
[----:B------:R-:W-:Y:S05]  /*0de0*/  CALL.REL.NOINC `($__internal_2_$__cuda_sm3x_div_rn_noftz_f32_slowpath) ;  /* 0x0000000c00947944 */ /* 0x000fea0003c00000 */
.L_x_11:
[----:B------:R-:W-:Y:S05]  /*0df0*/  BSYNC.RECONVERGENT B0 ;  /* 0x0000000000007941 */ /* 0x000fea0003800200 */
.L_x_10:
[C---:B------:R-:W-:Y:S01]  /*0e00*/  FSETP.GTU.AND P1, PT, R3.reuse, 0.34999999403953552246, PT ;  /* 0x3eb333330300780b */ /* 0x040fe20003f2c000 */
[----:B------:R-:W0:Y:S01]  /*0e10*/  LDCU.64 UR4, c[0x0][0x358] ;  /* 0x00006b00ff0477ac */ /* 0x000e220008000a00 */
[----:B------:R-:W-:Y:S11]  /*0e20*/  BSSY.RECONVERGENT B0, `(.L_x_12) ;  /* 0x0000049000007945 */ /* 0x000ff60003800200 */
[C---:B------:R-:W-:Y:S01]  /*0e30*/  @!P1 FADD R0, R3.reuse, -0.10000000149011611938 ;  /* 0xbdcccccd03009421 */ /* 0x040fe20000000000 */
[----:B------:R-:W-:-:S03]  /*0e40*/  @!P1 FSETP.GT.AND P0, PT, R3, 0.10000000149011611938, PT ;  /* 0x3dcccccd0300980b */ /* 0x000fc60003f04000 */
[----:B------:R-:W-:-:S05]  /*0e50*/  @!P1 FMUL R0, R0, 4 ;  /* 0x4080000000009820 */ /* 0x000fca0000400000 */
[----:B------:R-:W-:-:S05]  /*0e60*/  @!P1 FSEL R0, R0, RZ, P0 ;  /* 0x000000ff00009208 */ /* 0x000fca0000000000 */
[C---:B------:R-:W-:Y:S01]  /*0e70*/  @!P1 FMUL R2, R0.reuse, 255 ;  /* 0x437f000000029820 */ /* 0x040fe20000400000 */
[C---:B------:R-:W-:Y:S01]  /*0e80*/  @!P1 FMUL R8, R0.reuse, 20 ;  /* 0x41a0000000089820 */ /* 0x040fe20000400000 */
[----:B------:R-:W-:Y:S01]  /*0e90*/  @!P1 FMUL R0, R0, 147 ;  /* 0x4313000000009820 */ /* 0x000fe20000400000 */
[----:B0-----:R-:W-:Y:S06]  /*0ea0*/  @!P1 BRA `(.L_x_13) ;  /* 0x0000000400009947 */ /* 0x001fec0003800000 */
[----:B------:R-:W-:Y:S01]  /*0eb0*/  FSETP.GTU.AND P0, PT, R3, 0.5, PT ;  /* 0x3f0000000300780b */ /* 0x000fe20003f0c000 */
[----:B------:R-:W-:-:S12]  /*0ec0*/  IMAD.MOV.U32 R2, RZ, RZ, 0x437f0000 ;  /* 0x437f0000ff027424 */ /* 0x000fd800078e00ff */
[----:B------:R-:W-:Y:S05]  /*0ed0*/  @P0 BRA `(.L_x_14) ;  /* 0x0000000000500947 */ /* 0x000fea0003800000 */
[----:B------:R-:W-:Y:S02]  /*0ee0*/  HFMA2 R5, -RZ, RZ, 2.416015625, 85.3125 ;  /* 0x40d55555ff057431 */ /* 0x000fe400000001ff */
[----:B------:R-:W-:Y:S01]  /*0ef0*/  FADD R0, R3, -0.34999999403953552246 ;  /* 0xbeb3333303007421 */ /* 0x000fe20000000000 */
[----:B------:R-:W-:Y:S01]  /*0f00*/  IMAD.MOV.U32 R4, RZ, RZ, 0x3e19999a ;  /* 0x3e19999aff047424 */ /* 0x000fe200078e00ff */
[----:B------:R-:W-:Y:S02]  /*0f10*/  BSSY.RECONVERGENT B1, `(.L_x_15) ;  /* 0x000000b000017945 */ /* 0x000fe40003800200 */
[----:B------:R-:W0:Y:S01]  /*0f20*/  FCHK P0, R0, 0.15000000596046447754 ;  /* 0x3e19999a00007902 */ /* 0x000e220000000000 */
[----:B------:R-:W-:-:S04]  /*0f30*/  FFMA R4, R5, -R4, 1 ;  /* 0x3f80000005047423 */ /* 0x000fc80000000804 */
[----:B------:R-:W-:-:S04]  /*0f40*/  FFMA R3, R4, R5, 6.6666665077209472656 ;  /* 0x40d5555504037423 */ /* 0x000fc80000000005 */
[----:B------:R-:W-:-:S04]  /*0f50*/  FFMA R4, R0, R3, RZ ;  /* 0x0000000300047223 */ /* 0x000fc800000000ff */
[----:B------:R-:W-:-:S04]  /*0f60*/  FFMA R5, R4, -0.15000000596046447754, R0 ;  /* 0xbe19999a04057823 */ /* 0x000fc80000000000 */
[----:B------:R-:W-:Y:S01]  /*0f70*/  FFMA R3, R3, R5, R4 ;  /* 0x0000000503037223 */ /* 0x000fe20000000004 */
[----:B0-----:R-:W-:Y:S06]  /*0f80*/  @!P0 BRA `(.L_x_16) ;  /* 0x00000000000c8947 */ /* 0x001fec0003800000 */
[----:B------:R-:W-:Y:S01]  /*0f90*/  IMAD.MOV.U32 R3, RZ, RZ, 0x3e19999a ;  /* 0x3e19999aff037424 */ /* 0x000fe200078e00ff */
[----:B------:R-:W-:-:S07]  /*0fa0*/  MOV R4, 0xfc0 ;  /* 0x00000fc000047802 */ /* 0x000fce0000000f00 */
[----:B------:R-:W-:Y:S05]  /*0fb0*/  CALL.REL.NOINC `($__internal_2_$__cuda_sm3x_div_rn_noftz_f32_slowpath) ;  /* 0x0000000c00207944 */ /* 0x000fea0003c00000 */
.L_x_16:
[----:B------:R-:W-:Y:S05]  /*0fc0*/  BSYNC.RECONVERGENT B1 ;  /* 0x0000000000017941 */ /* 0x000fea0003800200 */
.L_x_15:
[----:B------:R-:W-:Y:S01]  /*0fd0*/  MOV R8, 0x436b0000 ;  /* 0x436b000000087802 */ /* 0x000fe20000000f00 */
[----:B------:R-:W-:-:S04]  /*0fe0*/  IMAD.MOV.U32 R0, RZ, RZ, 0x42d80000 ;  /* 0x42d80000ff007424 */ /* 0x000fc800078e00ff */
[C---:B------:R-:W-:Y:S01]  /*0ff0*/  FFMA R8, R3.reuse, R8, 20 ;  /* 0x41a0000003087423 */ /* 0x040fe20000000008 */
[----:B------:R-:W-:Y:S01]  /*1000*/  FFMA R0, R3, R0, 147 ;  /* 0x4313000003007423 */ /* 0x000fe20000000000 */
[----:B------:R-:W-:Y:S06]  /*1010*/  BRA `(.L_x_13) ;  /* 0x0000000000a47947 */ /* 0x000fec0003800000 */
.L_x_14:
[----:B------:R-:W-:-:S13]  /*1020*/  FSETP.GTU.AND P0, PT, R3, 0.64999997615814208984, PT ;  /* 0x3f2666660300780b */ /* 0x000fda0003f0c000 */
[----:B------:R-:W-:Y:S05]  /*1030*/  @P0 BRA `(.L_x_17) ;  /* 0x00000000004c0947 */ /* 0x000fea0003800000 */
[----:B------:R-:W-:Y:S02]  /*1040*/  HFMA2 R4, -RZ, RZ, 1.5244140625, -0.0027313232421875 ;  /* 0x3e199998ff047431 */ /* 0x000fe400000001ff */
[----:B------:R-:W-:Y:S01]  /*1050*/  FADD R0, R3, -0.5 ;  /* 0xbf00000003007421 */ /* 0x000fe20000000000 */
[----:B------:R-:W-:Y:S01]  /*1060*/  IMAD.MOV.U32 R5, RZ, RZ, 0x40d55558 ;  /* 0x40d55558ff057424 */ /* 0x000fe200078e00ff */
[----:B------:R-:W-:Y:S02]  /*1070*/  BSSY.RECONVERGENT B1, `(.L_x_18) ;  /* 0x000000b000017945 */ /* 0x000fe40003800200 */
[----:B------:R-:W0:Y:S01]  /*1080*/  FCHK P0, R0, 0.14999997615814208984 ;  /* 0x3e19999800007902 */ /* 0x000e220000000000 */
[----:B------:R-:W-:-:S04]  /*1090*/  FFMA R4, R5, -R4, 1 ;  /* 0x3f80000005047423 */ /* 0x000fc80000000804 */
[----:B------:R-:W-:-:S04]  /*10a0*/  FFMA R3, R4, R5, 6.666667938232421875 ;  /* 0x40d5555804037423 */ /* 0x000fc80000000005 */
[----:B------:R-:W-:-:S04]  /*10b0*/  FFMA R4, R0, R3, RZ ;  /* 0x0000000300047223 */ /* 0x000fc800000000ff */
[----:B------:R-:W-:-:S04]  /*10c0*/  FFMA R5, R4, -0.14999997615814208984, R0 ;  /* 0xbe19999804057823 */ /* 0x000fc80000000000 */
[----:B------:R-:W-:Y:S01]  /*10d0*/  FFMA R3, R3, R5, R4 ;  /* 0x0000000503037223 */ /* 0x000fe20000000004 */
[----:B0-----:R-:W-:Y:S06]  /*10e0*/  @!P0 BRA `(.L_x_19) ;  /* 0x00000000000c8947 */ /* 0x001fec0003800000 */
[----:B------:R-:W-:Y:S01]  /*10f0*/  IMAD.MOV.U32 R3, RZ, RZ, 0x3e199998 ;  /* 0x3e199998ff037424 */ /* 0x000fe200078e00ff */
[----:B------:R-:W-:-:S07]  /*1100*/  MOV R4, 0x1120 ;  /* 0x0000112000047802 */ /* 0x000fce0000000f00 */
[----:B------:R-:W-:Y:S05]  /*1110*/  CALL.REL.NOINC `($__internal_2_$__cuda_sm3x_div_rn_noftz_f32_slowpath) ;  /* 0x0000000800c87944 */ /* 0x000fea0003c00000 */
.L_x_19:
[----:B------:R-:W-:Y:S05]  /*1120*/  BSYNC.RECONVERGENT B1 ;  /* 0x0000000000017941 */ /* 0x000fea0003800200 */
.L_x_18:
[----:B------:R-:W-:-:S04]  /*1130*/  IMAD.MOV.U32 R0, RZ, RZ, 0x437f0000 ;  /* 0x437f0000ff007424 */ /* 0x000fc800078e00ff */
[C---:B------:R-:W-:Y:S01]  /*1140*/  FFMA R8, R3.reuse, -90, R0 ;  /* 0xc2b4000003087823 */ /* 0x040fe20000000000 */
[----:B------:R-:W-:Y:S01]  /*1150*/  FFMA R0, R3, -R0, 255 ;  /* 0x437f000003007423 */ /* 0x000fe20000000800 */
[----:B------:R-:W-:Y:S06]  /*1160*/  BRA `(.L_x_13) ;  /* 0x0000000000507947 */ /* 0x000fec0003800000 */
.L_x_17:
[----:B------:R-:W-:Y:S01]  /*1170*/  MOV R5, 0x4036db6d ;  /* 0x4036db6d00057802 */ /* 0x000fe20000000f00 */
[----:B------:R-:W-:Y:S01]  /*1180*/  FADD R0, R3, -0.64999997615814208984 ;  /* 0xbf26666603007421 */ /* 0x000fe20000000000 */
[----:B------:R-:W-:Y:S01]  /*1190*/  IMAD.MOV.U32 R2, RZ, RZ, 0x3eb33334 ;  /* 0x3eb33334ff027424 */ /* 0x000fe200078e00ff */
[----:B------:R-:W-:Y:S02]  /*11a0*/  BSSY.RECONVERGENT B1, `(.L_x_20) ;  /* 0x000000b000017945 */ /* 0x000fe40003800200 */
[----:B------:R-:W0:Y:S01]  /*11b0*/  FCHK P0, R0, 0.35000002384185791016 ;  /* 0x3eb3333400007902 */ /* 0x000e220000000000 */
[----:B------:R-:W-:-:S04]  /*11c0*/  FFMA R2, R5, -R2, 1 ;  /* 0x3f80000005027423 */ /* 0x000fc80000000802 */
[----:B------:R-:W-:-:S04]  /*11d0*/  FFMA R3, R2, R5, 2.8571426868438720703 ;  /* 0x4036db6d02037423 */ /* 0x000fc80000000005 */
[----:B------:R-:W-:-:S04]  /*11e0*/  FFMA R2, R0, R3, RZ ;  /* 0x0000000300027223 */ /* 0x000fc800000000ff */
[----:B------:R-:W-:-:S04]  /*11f0*/  FFMA R4, R2, -0.35000002384185791016, R0 ;  /* 0xbeb3333402047823 */ /* 0x000fc80000000000 */
[----:B------:R-:W-:Y:S01]  /*1200*/  FFMA R3, R3, R4, R2 ;  /* 0x0000000403037223 */ /* 0x000fe20000000002 */
[----:B0-----:R-:W-:Y:S06]  /*1210*/  @!P0 BRA `(.L_x_21) ;  /* 0x00000000000c8947 */ /* 0x001fec0003800000 */
[----:B------:R-:W-:Y:S01]  /*1220*/  IMAD.MOV.U32 R3, RZ, RZ, 0x3eb33334 ;  /* 0x3eb33334ff037424 */ /* 0x000fe200078e00ff */
[----:B------:R-:W-:-:S07]  /*1230*/  MOV R4, 0x1250 ;  /* 0x0000125000047802 */ /* 0x000fce0000000f00 */
[----:B------:R-:W-:Y:S05]  /*1240*/  CALL.REL.NOINC `($__internal_2_$__cuda_sm3x_div_rn_noftz_f32_slowpath) ;  /* 0x00000008007c7944 */ /* 0x000fea0003c00000 */
.L_x_21:
[----:B------:R-:W-:Y:S05]  /*1250*/  BSYNC.RECONVERGENT B1 ;  /* 0x0000000000017941 */ /* 0x000fea0003800200 */
.L_x_20:
[----:B------:R-:W-:Y:S02]  /*1260*/  HFMA2 R2, -RZ, RZ, 3.748046875, 0 ;  /* 0x437f0000ff027431 */ /* 0x000fe400000001ff */
[----:B------:R-:W-:Y:S02]  /*1270*/  IMAD.MOV.U32 R8, RZ, RZ, 0x43250000 ;  /* 0x43250000ff087424 */ /* 0x000fe400078e00ff */
[----:B------:R-:W-:Y:S02]  /*1280*/  IMAD.MOV.U32 R0, RZ, RZ, RZ ;  /* 0x000000ffff007224 */ /* 0x000fe400078e00ff */
[C---:B------:R-:W-:Y:S01]  /*1290*/  FFMA R8, R3.reuse, -R8, 165 ;  /* 0x4325000003087423 */ /* 0x040fe20000000808 */
[----:B------:R-:W-:-:S07]  /*12a0*/  FFMA R2, R3, -R2, 255 ;  /* 0x437f000003027423 */ /* 0x000fce0000000802 */
.L_x_13:
[----:B------:R-:W-:Y:S05]  /*12b0*/  BSYNC.RECONVERGENT B0 ;  /* 0x0000000000007941 */ /* 0x000fea0003800200 */
.L_x_12:
[----:B------:R-:W0:Y:S01]  /*12c0*/  LDC.64 R4, c[0x0][0x380] ;  /* 0x0000e000ff047b82 */ /* 0x000e220000000a00 */
[----:B------:R-:W-:Y:S01]  /*12d0*/  FMUL R9, R2, 257 ;  /* 0x4380800002097820 */ /* 0x000fe20000400000 */
[----:B------:R-:W-:Y:S01]  /*12e0*/  FMUL R8, R8, 257 ;  /* 0x4380800008087820 */ /* 0x000fe20000400000 */
[----:B------:R-:W-:Y:S01]  /*12f0*/  FMUL R0, R0, 257 ;  /* 0x4380800000007820 */ /* 0x000fe20000400000 */
[----:B------:R-:W-:Y:S02]  /*1300*/  IMAD R6, R6, 0xa00, R7 ;  /* 0x00000a0006067824 */ /* 0x000fe400078e0207 */
[----:B------:R-:W-:Y:S02]  /*1310*/  F2I.U32.TRUNC.NTZ R11, R8 ;  /* 0x00000008000b7305 */ /* 0x000fe4000020f000 */
[----:B------:R-:W-:-:S06]  /*1320*/  IMAD R3, R6, 0x3, RZ ;  /* 0x0000000306037824 */ /* 0x000fcc00078e02ff */
[----:B------:R-:W1:Y:S08]  /*1330*/  F2I.U32.TRUNC.NTZ R9, R9 ;  /* 0x0000000900097305 */ /* 0x000e70000020f000 */
[----:B------:R-:W2:Y:S01]  /*1340*/  F2I.U32.TRUNC.NTZ R7, R0 ;  /* 0x0000000000077305 */ /* 0x000ea2000020f000 */
[----:B0-----:R-:W-:-:S05]  /*1350*/  IMAD.WIDE R2, R3, 0x2, R4 ;  /* 0x0000000203027825 */ /* 0x001fca00078e0204 */
[----:B-1----:R-:W-:Y:S04]  /*1360*/  STG.E.U16 desc[UR4][R2.64], R9 ;  /* 0x0000000902007986 */ /* 0x002fe8000c101504 */
[----:B------:R-:W-:Y:S04]  /*1370*/  STG.E.U16 desc[UR4][R2.64+0x2], R11 ;  /* 0x0000020b02007986 */ /* 0x000fe8000c101504 */
[----:B--2---:R-:W-:Y:S01]  /*1380*/  STG.E.U16 desc[UR4][R2.64+0x4], R7 ;  /* 0x0000040702007986 */ /* 0x004fe2000c101504 */
[----:B------:R-:W-:Y:S05]  /*1390*/  EXIT ;  /* 0x000000000000794d */ /* 0x000fea0003800000 */
        .weak           $__internal_0_$__cuda_sm20_div_rn_f64_full
        .type           $__internal_0_$__cuda_sm20_div_rn_f64_full,@function
        .size           $__internal_0_$__cuda_sm20_div_rn_f64_full,($__internal_1_$__cuda_sm20_dsqrt_rn_f64_mediumpath_v1 - $__internal_0_$__cuda_sm20_div_rn_f64_full)
$__internal_0_$__cuda_sm20_div_rn_f64_full:
[----:B------:R-:W-:Y:S01]  /*13a0*/  IMAD.MOV.U32 R15, RZ, RZ, R11 ;  /* 0x000000ffff0f7224 */ /* 0x000fe200078e000b */
[C---:B------:R-:W-:Y:S01]  /*13b0*/  FSETP.GEU.AND P0, PT, |R24|.reuse, 1.469367938527859385e-39, PT ;  /* 0x001000001800780b */ /* 0x040fe20003f0e200 */
[----:B------:R-:W-:Y:S01]  /*13c0*/  IMAD.MOV.U32 R26, RZ, RZ, 0x1ca00000 ;  /* 0x1ca00000ff1a7424 */ /* 0x000fe200078e00ff */
[----:B------:R-:W-:Y:S01]  /*13d0*/  MOV R14, R10 ;  /* 0x0000000a000e7202 */ /* 0x000fe20000000f00 */
[--C-:B------:R-:W-:Y:S01]  /*13e0*/  IMAD.MOV.U32 R10, RZ, RZ, R23.reuse ;  /* 0x000000ffff0a7224 */ /* 0x100fe200078e0017 */
[C---:B------:R-:W-:Y:S01]  /*13f0*/  FSETP.GEU.AND P2, PT, |R15|.reuse, 1.469367938527859385e-39, PT ;  /* 0x001000000f00780b */ /* 0x040fe20003f4e200 */
[----:B------:R-:W-:Y:S01]  /*1400*/  BSSY.RECONVERGENT B1, `(.L_x_22) ;  /* 0x0000055000017945 */ /* 0x000fe20003800200 */
[----:B------:R-:W-:Y:S02]  /*1410*/  LOP3.LUT R12, R24, 0x800fffff, RZ, 0xc0, !PT ;  /* 0x800fffff180c7812 */ /* 0x000fe400078ec0ff */
[----:B------:R-:W-:Y:S02]  /*1420*/  MOV R11, R24 ;  /* 0x00000018000b7202 */ /* 0x000fe40000000f00 */
[----:B------:R-:W-:Y:S01]  /*1430*/  LOP3.LUT R13, R12, 0x3ff00000, RZ, 0xfc, !PT ;  /* 0x3ff000000c0d7812 */ /* 0x000fe200078efcff */
[----:B------:R-:W-:Y:S01]  /*1440*/  IMAD.MOV.U32 R12, RZ, RZ, R23 ;  /* 0x000000ffff0c7224 */ /* 0x000fe200078e0017 */
[----:B------:R-:W-:-:S02]  /*1450*/  LOP3.LUT R9, R15, 0x7ff00000, RZ, 0xc0, !PT ;  /* 0x7ff000000f097812 */ /* 0x000fc400078ec0ff */
[----:B------:R-:W-:Y:S01]  /*1460*/  @!P0 DMUL R12, R10, 8.98846567431157953865e+307 ;  /* 0x7fe000000a0c8828 */ /* 0x000fe20000000000 */
[----:B------:R-:W-:Y:S01]  /*1470*/  LOP3.LUT R28, R24, 0x7ff00000, RZ, 0xc0, !PT ;  /* 0x7ff00000181c7812 */ /* 0x000fe200078ec0ff */
[----:B------:R-:W-:Y:S01]  /*1480*/  IMAD.MOV.U32 R24, RZ, RZ, 0x1 ;  /* 0x00000001ff187424 */ /* 0x000fe200078e00ff */
[----:B------:R-:W-:Y:S01]  /*1490*/  @!P2 LOP3.LUT R22, R11, 0x7ff00000, RZ, 0xc0, !PT ;  /* 0x7ff000000b16a812 */ /* 0x000fe200078ec0ff */
[----:B------:R-:W-:Y:S01]  /*14a0*/  @!P2 IMAD.MOV.U32 R30, RZ, RZ, RZ ;  /* 0x000000ffff1ea224 */ /* 0x000fe200078e00ff */
[C---:B------:R-:W-:Y:S01]  /*14b0*/  ISETP.GE.U32.AND P1, PT, R9.reuse, R28, PT ;  /* 0x0000001c0900720c */ /* 0x040fe20003f26070 */
[----:B------:R-:W0:Y:S01]  /*14c0*/  MUFU.RCP64H R25, R13 ;  /* 0x0000000d00197308 */ /* 0x000e220000001800 */
[----:B------:R-:W-:Y:S02]  /*14d0*/  @!P2 ISETP.GE.U32.AND P3, PT, R9, R22, PT ;  /* 0x000000160900a20c */ /* 0x000fe40003f66070 */
[C---:B------:R-:W-:Y:S02]  /*14e0*/  SEL R23, R26.reuse, 0x63400000, !P1 ;  /* 0x634000001a177807 */ /* 0x040fe40004800000 */
[----:B------:R-:W-:-:S02]  /*14f0*/  @!P2 SEL R27, R26, 0x63400000, !P3 ;  /* 0x634000001a1ba807 */ /* 0x000fc40005800000 */
[--C-:B------:R-:W-:Y:S02]  /*1500*/  LOP3.LUT R23, R23, 0x800fffff, R15.reuse, 0xf8, !PT ;  /* 0x800fffff17177812 */ /* 0x100fe400078ef80f */
[----:B------:R-:W-:Y:S02]  /*1510*/  @!P2 LOP3.LUT R22, R27, 0x80000000, R15, 0xf8, !PT ;  /* 0x800000001b16a812 */ /* 0x000fe400078ef80f */
[----:B------:R-:W-:Y:S02]  /*1520*/  MOV R27, R9 ;  /* 0x00000009001b7202 */ /* 0x000fe40000000f00 */
[----:B------:R-:W-:Y:S02]  /*1530*/  @!P2 LOP3.LUT R31, R22, 0x100000, RZ, 0xfc, !PT ;  /* 0x00100000161fa812 */ /* 0x000fe400078efcff */
[----:B------:R-:W-:Y:S02]  /*1540*/  MOV R22, R14 ;  /* 0x0000000e00167202 */ /* 0x000fe40000000f00 */
[----:B------:R-:W-:-:S04]  /*1550*/  @!P0 LOP3.LUT R28, R13, 0x7ff00000, RZ, 0xc0, !PT ;  /* 0x7ff000000d1c8812 */ /* 0x000fc800078ec0ff */
[----:B------:R-:W-:Y:S02]  /*1560*/  @!P2 DFMA R22, R22, 2, -R30 ;  /* 0x400000001616a82b */ /* 0x000fe4000000081e */
[----:B0-----:R-:W-:-:S08]  /*1570*/  DFMA R30, R24, -R12, 1 ;  /* 0x3ff00000181e742b */ /* 0x001fd0000000080c */
[----:B------:R-:W-:Y:S01]  /*1580*/  DFMA R30, R30, R30, R30 ;  /* 0x0000001e1e1e722b */ /* 0x000fe2000000001e */
[----:B------:R-:W-:-:S05]  /*1590*/  @!P2 LOP3.LUT R27, R23, 0x7ff00000, RZ, 0xc0, !PT ;  /* 0x7ff00000171ba812 */ /* 0x000fca00078ec0ff */
[----:B------:R-:W-:Y:S02]  /*15a0*/  VIADD R29, R27, 0xffffffff ;  /* 0xffffffff1b1d7836 */ /* 0x000fe40000000000 */
[----:B------:R-:W-:-:S03]  /*15b0*/  DFMA R24, R24, R30, R24 ;  /* 0x0000001e1818722b */ /* 0x000fc60000000018 */
[----:B------:R-:W-:Y:S01]  /*15c0*/  ISETP.GT.U32.AND P0, PT, R29, 0x7feffffe, PT ;  /* 0x7feffffe1d00780c */ /* 0x000fe20003f04070 */
[----:B------:R-:W-:-:S04]  /*15d0*/  VIADD R29, R28, 0xffffffff ;  /* 0xffffffff1c1d7836 */ /* 0x000fc80000000000 */
[----:B------:R-:W-:Y:S01]  /*15e0*/  DFMA R32, R24, -R12, 1 ;  /* 0x3ff000001820742b */ /* 0x000fe2000000080c */
[----:B------:R-:W-:-:S07]  /*15f0*/  ISETP.GT.U32.OR P0, PT, R29, 0x7feffffe, P0 ;  /* 0x7feffffe1d00780c */ /* 0x000fce0000704470 */
[----:B------:R-:W-:-:S08]  /*1600*/  DFMA R32, R24, R32, R24 ;  /* 0x000000201820722b */ /* 0x000fd00000000018 */
[----:B------:R-:W-:-:S08]  /*1610*/  DMUL R30, R32, R22 ;  /* 0x00000016201e7228 */ /* 0x000fd00000000000 */
[----:B------:R-:W-:-:S08]  /*1620*/  DFMA R24, R30, -R12, R22 ;  /* 0x8000000c1e18722b */ /* 0x000fd00000000016 */
[----:B------:R-:W-:Y:S01]  /*1630*/  DFMA R24, R32, R24, R30 ;  /* 0x000000182018722b */ /* 0x000fe2000000001e */
[----:B------:R-:W-:Y:S10]  /*1640*/  @P0 BRA `(.L_x_23) ;  /* 0x00000000006c0947 */ /* 0x000ff40003800000 */
[----:B------:R-:W-:-:S04]  /*1650*/  LOP3.LUT R28, R11, 0x7ff00000, RZ, 0xc0, !PT ;  /* 0x7ff000000b1c7812 */ /* 0x000fc800078ec0ff */
[CC--:B------:R-:W-:Y:S02]  /*1660*/  VIADDMNMX R14, R9.reuse, -R28.reuse, 0xb9600000, !PT ;  /* 0xb9600000090e7446 */ /* 0x0c0fe4000780091c */
[----:B------:R-:W-:Y:S02]  /*1670*/  ISETP.GE.U32.AND P0, PT, R9, R28, PT ;  /* 0x0000001c0900720c */ /* 0x000fe40003f06070 */
[----:B------:R-:W-:Y:S01]  /*1680*/  VIMNMX R9, PT, PT, R14, 0x46a00000, PT ;  /* 0x46a000000e097848 */ /* 0x000fe20003fe0100 */
[----:B------:R-:W-:Y:S01]  /*1690*/  IMAD.MOV.U32 R14, RZ, RZ, RZ ;  /* 0x000000ffff0e7224 */ /* 0x000fe200078e00ff */
[----:B------:R-:W-:-:S04]  /*16a0*/  SEL R26, R26, 0x63400000, !P0 ;  /* 0x634000001a1a7807 */ /* 0x000fc80004000000 */
[----:B------:R-:W-:-:S05]  /*16b0*/  IADD3 R9, PT, PT, -R26, R9, RZ ;  /* 0x000000091a097210 */ /* 0x000fca0007ffe1ff */
[----:B------:R-:W-:-:S06]  /*16c0*/  VIADD R15, R9, 0x7fe00000 ;  /* 0x7fe00000090f7836 */ /* 0x000fcc0000000000 */
[----:B------:R-:W-:-:S10]  /*16d0*/  DMUL R30, R24, R14 ;  /* 0x0000000e181e7228 */ /* 0x000fd40000000000 */
[----:B------:R-:W-:-:S13]  /*16e0*/  FSETP.GTU.AND P0, PT, |R31|, 1.469367938527859385e-39, PT ;  /* 0x001000001f00780b */ /* 0x000fda0003f0c200 */
[----:B------:R-:W-:Y:S05]  /*16f0*/  @P0 BRA `(.L_x_24) ;  /* 0x0000000000940947 */ /* 0x000fea0003800000 */
[----:B------:R-:W-:-:S06]  /*1700*/  DFMA R12, R24, -R12, R22 ;  /* 0x8000000c180c722b */ /* 0x000fcc0000000016 */
[----:B------:R-:W-:-:S04]  /*1710*/  MOV R12, RZ ;  /* 0x000000ff000c7202 */ /* 0x000fc80000000f00 */
[C---:B------:R-:W-:Y:S02]  /*1720*/  FSETP.NEU.AND P0, PT, R13.reuse, RZ, PT ;  /* 0x000000ff0d00720b */ /* 0x040fe40003f0d000 */
[----:B------:R-:W-:-:S04]  /*1730*/  LOP3.LUT R14, R13, 0x80000000, R11, 0x48, !PT ;  /* 0x800000000d0e7812 */ /* 0x000fc800078e480b */
[----:B------:R-:W-:-:S07]  /*1740*/  LOP3.LUT R13, R14, R15, RZ, 0xfc, !PT ;  /* 0x0000000f0e0d7212 */ /* 0x000fce00078efcff */
[----:B------:R-:W-:Y:S05]  /*1750*/  @!P0 BRA `(.L_x_24) ;  /* 0x00000000007c8947 */ /* 0x000fea0003800000 */
[----:B------:R-:W-:Y:S01]  /*1760*/  IMAD.MOV R11, RZ, RZ, -R9 ;  /* 0x000000ffff0b7224 */ /* 0x000fe200078e0a09 */
[----:B------:R-:W-:Y:S01]  /*1770*/  DMUL.RP R12, R24, R12 ;  /* 0x0000000c180c7228 */ /* 0x000fe20000008000 */
[----:B------:R-:W-:Y:S01]  /*1780*/  IMAD.MOV.U32 R10, RZ, RZ, RZ ;  /* 0x000000ffff0a7224 */ /* 0x000fe200078e00ff */
[----:B------:R-:W-:-:S05]  /*1790*/  IADD3 R9, PT, PT, -R9, -0x43300000, RZ ;  /* 0xbcd0000009097810 */ /* 0x000fca0007ffe1ff */
[----:B------:R-:W-:-:S10]  /*17a0*/  DFMA R10, R30, -R10, R24 ;  /* 0x8000000a1e0a722b */ /* 0x000fd40000000018 */
[----:B------:R-:W-:Y:S02]  /*17b0*/  FSETP.NEU.AND P0, PT, |R11|, R9, PT ;  /* 0x000000090b00720b */ /* 0x000fe40003f0d200 */
[----:B------:R-:W-:Y:S02]  /*17c0*/  LOP3.LUT R9, R13, R14, RZ, 0x3c, !PT ;  /* 0x0000000e0d097212 */ /* 0x000fe400078e3cff */
[----:B------:R-:W-:Y:S02]  /*17d0*/  FSEL R30, R12, R30, !P0 ;  /* 0x0000001e0c1e7208 */ /* 0x000fe40004000000 */
[----:B------:R-:W-:Y:S01]  /*17e0*/  FSEL R31, R9, R31, !P0 ;  /* 0x0000001f091f7208 */ /* 0x000fe20004000000 */
[----:B------:R-:W-:Y:S06]  /*17f0*/  BRA `(.L_x_24) ;  /* 0x0000000000547947 */ /* 0x000fec0003800000 */
.L_x_23:
[----:B------:R-:W-:-:S14]  /*1800*/  DSETP.NAN.AND P0, PT, R14, R14, PT ;  /* 0x0000000e0e00722a */ /* 0x000fdc0003f08000 */
[----:B------:R-:W-:Y:S05]  /*1810*/  @P0 BRA `(.L_x_25) ;  /* 0x0000000000440947 */ /* 0x000fea0003800000 */
[----:B------:R-:W-:-:S14]  /*1820*/  DSETP.NAN.AND P0, PT, R10, R10, PT ;  /* 0x0000000a0a00722a */ /* 0x000fdc0003f08000 */
[----:B------:R-:W-:Y:S05]  /*1830*/  @P0 BRA `(.L_x_26) ;  /* 0x0000000000300947 */ /* 0x000fea0003800000 */
[----:B------:R-:W-:Y:S01]  /*1840*/  ISETP.NE.AND P0, PT, R27, R28, PT ;  /* 0x0000001c1b00720c */ /* 0x000fe20003f05270 */
[----:B------:R-:W-:Y:S01]  /*1850*/  IMAD.MOV.U32 R31, RZ, RZ, -0x80000 ;  /* 0xfff80000ff1f7424 */ /* 0x000fe200078e00ff */
[----:B------:R-:W-:-:S11]  /*1860*/  MOV R30, 0x0 ;  /* 0x00000000001e7802 */ /* 0x000fd60000000f00 */
[----:B------:R-:W-:Y:S05]  /*1870*/  @!P0 BRA `(.L_x_24) ;  /* 0x0000000000348947 */ /* 0x000fea0003800000 */
[----:B------:R-:W-:Y:S02]  /*1880*/  ISETP.NE.AND P0, PT, R27, 0x7ff00000, PT ;  /* 0x7ff000001b00780c */ /* 0x000fe40003f05270 */
[----:B------:R-:W-:Y:S02]  /*1890*/  LOP3.LUT R31, R15, 0x80000000, R11, 0x48, !PT ;  /* 0x800000000f1f7812 */ /* 0x000fe400078e480b */
[----:B------:R-:W-:-:S13]  /*18a0*/  ISETP.EQ.OR P0, PT, R28, RZ, !P0 ;  /* 0x000000ff1c00720c */ /* 0x000fda0004702670 */
[----:B------:R-:W-:Y:S01]  /*18b0*/  @P0 LOP3.LUT R9, R31, 0x7ff00000, RZ, 0xfc, !PT ;  /* 0x7ff000001f090812 */ /* 0x000fe200078efcff */
[----:B------:R-:W-:Y:S01]  /*18c0*/  @!P0 IMAD.MOV.U32 R30, RZ, RZ, RZ ;  /* 0x000000ffff1e8224 */ /* 0x000fe200078e00ff */
[----:B------:R-:W-:-:S03]  /*18d0*/  @P0 MOV R30, RZ ;  /* 0x000000ff001e0202 */ /* 0x000fc60000000f00 */
[----:B------:R-:W-:Y:S01]  /*18e0*/  @P0 IMAD.MOV.U32 R31, RZ, RZ, R9 ;  /* 0x000000ffff1f0224 */ /* 0x000fe200078e0009 */
[----:B------:R-:W-:Y:S06]  /*18f0*/  BRA `(.L_x_24) ;  /* 0x0000000000147947 */ /* 0x000fec0003800000 */
.L_x_26:
[----:B------:R-:W-:Y:S01]  /*1900*/  LOP3.LUT R31, R11, 0x80000, RZ, 0xfc, !PT ;  /* 0x000800000b1f7812 */ /* 0x000fe200078efcff */
[----:B------:R-:W-:Y:S01]  /*1910*/  IMAD.MOV.U32 R30, RZ, RZ, R10 ;  /* 0x000000ffff1e7224 */ /* 0x000fe200078e000a */
[----:B------:R-:W-:Y:S06]  /*1920*/  BRA `(.L_x_24) ;  /* 0x0000000000087947 */ /* 0x000fec0003800000 */
.L_x_25:
[----:B------:R-:W-:Y:S02]  /*1930*/  LOP3.LUT R31, R15, 0x80000, RZ, 0xfc, !PT ;  /* 0x000800000f1f7812 */ /* 0x000fe400078efcff */
[----:B------:R-:W-:-:S07]  /*1940*/  MOV R30, R14 ;  /* 0x0000000e001e7202 */ /* 0x000fce0000000f00 */
.L_x_24:
[----:B------:R-:W-:Y:S05]  /*1950*/  BSYNC.RECONVERGENT B1 ;  /* 0x0000000000017941 */ /* 0x000fea0003800200 */
.L_x_22:
[----:B------:R-:W-:Y:S01]  /*1960*/  MOV R10, R0 ;  /* 0x00000000000a7202 */ /* 0x000fe20000000f00 */
[----:B------:R-:W-:Y:S02]  /*1970*/  IMAD.MOV.U32 R11, RZ, RZ, 0x0 ;  /* 0x00000000ff0b7424 */ /* 0x000fe400078e00ff */
[----:B------:R-:W-:Y:S02]  /*1980*/  IMAD.MOV.U32 R12, RZ, RZ, R30 ;  /* 0x000000ffff0c7224 */ /* 0x000fe400078e001e */
[----:B------:R-:W-:Y:S01]  /*1990*/  IMAD.MOV.U32 R13, RZ, RZ, R31 ;  /* 0x000000ffff0d7224 */ /* 0x000fe200078e001f */
[----:B------:R-:W-:Y:S06]  /*19a0*/  RET.REL.NODEC R10 `(compute_mandelbrot) ;  /* 0xffffffe40a947950 */ /* 0x000fec0003c3ffff */
        .weak           $__internal_1_$__cuda_sm20_dsqrt_rn_f64_mediumpath_v1
        .type           $__internal_1_$__cuda_sm20_dsqrt_rn_f64_mediumpath_v1,@function
        .size           $__internal_1_$__cuda_sm20_dsqrt_rn_f64_mediumpath_v1,($__internal_2_$__cuda_sm3x_div_rn_noftz_f32_slowpath - $__internal_1_$__cuda_sm20_dsqrt_rn_f64_mediumpath_v1)
$__internal_1_$__cuda_sm20_dsqrt_rn_f64_mediumpath_v1:
[----:B------:R-:W-:Y:S01]  /*19b0*/  ISETP.GE.U32.AND P0, PT, R4, -0x3400000, PT ;  /* 0xfcc000000400780c */ /* 0x000fe20003f06070 */
[----:B------:R-:W-:Y:S01]  /*19c0*/  IMAD.MOV.U32 R9, RZ, RZ, R15 ;  /* 0x000000ffff097224 */ /* 0x000fe200078e000f */
[----:B------:R-:W-:Y:S01]  /*19d0*/  MOV R2, R20 ;  /* 0x0000001400027202 */ /* 0x000fe20000000f00 */
[----:B------:R-:W-:-:S10]  /*19e0*/  IMAD.MOV.U32 R3, RZ, RZ, R21 ;  /* 0x000000ffff037224 */ /* 0x000fd400078e0015 */
[----:B------:R-:W-:Y:S05]  /*19f0*/  @!P0 BRA `(.L_x_27) ;  /* 0x0000000000208947 */ /* 0x000fea0003800000 */
[----:B------:R-:W-:-:S10]  /*1a00*/  DFMA.RM R8, R12, R8, R10 ;  /* 0x000000080c08722b */ /* 0x000fd4000000400a */
[----:B------:R-:W-:-:S05]  /*1a10*/  IADD3 R4, P0, PT, R8, 0x1, RZ ;  /* 0x0000000108047810 */ /* 0x000fca0007f1e0ff */
[----:B------:R-:W-:-:S06]  /*1a20*/  IMAD.X R5, RZ, RZ, R9, P0 ;  /* 0x000000ffff057224 */ /* 0x000fcc00000e0609 */
[----:B------:R-:W-:-:S08]  /*1a30*/  DFMA.RP R2, -R8, R4, R2 ;  /* 0x000000040802722b */ /* 0x000fd00000008102 */
[----:B------:R-:W-:-:S06]  /*1a40*/  DSETP.GT.AND P0, PT, R2, RZ, PT ;  /* 0x000000ff0200722a */ /* 0x000fcc0003f04000 */
[----:B------:R-:W-:Y:S02]  /*1a50*/  FSEL R4, R4, R8, P0 ;  /* 0x0000000804047208 */ /* 0x000fe40000000000 */
[----:B------:R-:W-:Y:S01]  /*1a60*/  FSEL R5, R5, R9, P0 ;  /* 0x0000000905057208 */ /* 0x000fe20000000000 */
[----:B------:R-:W-:Y:S06]  /*1a70*/  BRA `(.L_x_28) ;  /* 0x0000000000647947 */ /* 0x000fec0003800000 */
.L_x_27:
[----:B------:R-:W-:-:S14]  /*1a80*/  DSETP.NE.AND P0, PT, R2, RZ, PT ;  /* 0x000000ff0200722a */ /* 0x000fdc0003f05000 */
[----:B------:R-:W-:Y:S05]  /*1a90*/  @!P0 BRA `(.L_x_29) ;  /* 0x0000000000588947 */ /* 0x000fea0003800000 */
[----:B------:R-:W-:-:S13]  /*1aa0*/  ISETP.GE.AND P0, PT, R3, RZ, PT ;  /* 0x000000ff0300720c */ /* 0x000fda0003f06270 */
[----:B------:R-:W-:Y:S01]  /*1ab0*/  @!P0 MOV R4, 0x0 ;  /* 0x0000000000048802 */ /* 0x000fe20000000f00 */
[----:B------:R-:W-:Y:S01]  /*1ac0*/  @!P0 IMAD.MOV.U32 R5, RZ, RZ, -0x80000 ;  /* 0xfff80000ff058424 */ /* 0x000fe200078e00ff */
[----:B------:R-:W-:Y:S06]  /*1ad0*/  @!P0 BRA `(.L_x_28) ;  /* 0x00000000004c8947 */ /* 0x000fec0003800000 */
[----:B------:R-:W-:-:S13]  /*1ae0*/  ISETP.GT.AND P0, PT, R3, 0x7fefffff, PT ;  /* 0x7fefffff0300780c */ /* 0x000fda0003f04270 */
[----:B------:R-:W-:Y:S05]  /*1af0*/  @P0 BRA `(.L_x_29) ;  /* 0x0000000000400947 */ /* 0x000fea0003800000 */
[----:B------:R-:W-:Y:S01]  /*1b00*/  DMUL R2, R2, 8.11296384146066816958e+31 ;  /* 0x4690000002027828 */ /* 0x000fe20000000000 */
[----:B------:R-:W-:Y:S01]  /*1b10*/  IMAD.MOV.U32 R4, RZ, RZ, RZ ;  /* 0x000000ffff047224 */ /* 0x000fe200078e00ff */
[----:B------:R-:W-:Y:S01]  /*1b20*/  MOV R10, 0x0 ;  /* 0x00000000000a7802 */ /* 0x000fe20000000f00 */
[----:B------:R-:W-:-:S03]  /*1b30*/  IMAD.MOV.U32 R11, RZ, RZ, 0x3fd80000 ;  /* 0x3fd80000ff0b7424 */ /* 0x000fc600078e00ff */
[----:B------:R-:W0:Y:S02]  /*1b40*/  MUFU.RSQ64H R5, R3 ;  /* 0x0000000300057308 */ /* 0x000e240000001c00 */
[----:B0-----:R-:W-:-:S08]  /*1b50*/  DMUL R8, R4, R4 ;  /* 0x0000000404087228 */ /* 0x001fd00000000000 */
[----:B------:R-:W-:-:S08]  /*1b60*/  DFMA R8, R2, -R8, 1 ;  /* 0x3ff000000208742b */ /* 0x000fd00000000808 */
[----:B------:R-:W-:Y:S02]  /*1b70*/  DFMA R10, R8, R10, 0.5 ;  /* 0x3fe00000080a742b */ /* 0x000fe4000000000a */
[----:B------:R-:W-:-:S08]  /*1b80*/  DMUL R8, R4, R8 ;  /* 0x0000000804087228 */ /* 0x000fd00000000000 */
[----:B------:R-:W-:-:S08]  /*1b90*/  DFMA R8, R10, R8, R4 ;  /* 0x000000080a08722b */ /* 0x000fd00000000004 */
[----:B------:R-:W-:Y:S02]  /*1ba0*/  DMUL R4, R2, R8 ;  /* 0x0000000802047228 */ /* 0x000fe40000000000 */
[----:B------:R-:W-:-:S06]  /*1bb0*/  VIADD R9, R9, 0xfff00000 ;  /* 0xfff0000009097836 */ /* 0x000fcc0000000000 */
[----:B------:R-:W-:-:S08]  /*1bc0*/  DFMA R10, R4, -R4, R2 ;  /* 0x80000004040a722b */ /* 0x000fd00000000002 */
[----:B------:R-:W-:-:S10]  /*1bd0*/  DFMA R4, R8, R10, R4 ;  /* 0x0000000a0804722b */ /* 0x000fd40000000004 */
[----:B------:R-:W-:Y:S01]  /*1be0*/  IADD3 R5, PT, PT, R5, -0x3500000, RZ ;  /* 0xfcb0000005057810 */ /* 0x000fe20007ffe0ff */
[----:B------:R-:W-:Y:S06]  /*1bf0*/  BRA `(.L_x_28) ;  /* 0x0000000000047947 */ /* 0x000fec0003800000 */
.L_x_29:
[----:B------:R-:W-:-:S11]  /*1c00*/  DADD R4, R2, R2 ;  /* 0x0000000002047229 */ /* 0x000fd60000000002 */
.L_x_28:
[----:B------:R-:W-:Y:S02]  /*1c10*/  IMAD.MOV.U32 R2, RZ, RZ, R0 ;  /* 0x000000ffff027224 */ /* 0x000fe400078e0000 */
[----:B------:R-:W-:-:S04]  /*1c20*/  IMAD.MOV.U32 R3, RZ, RZ, 0x0 ;  /* 0x00000000ff037424 */ /* 0x000fc800078e00ff */
[----:B------:R-:W-:Y:S05]  /*1c30*/  RET.REL.NODEC R2 `(compute_mandelbrot) ;  /* 0xffffffe002f07950 */ /* 0x000fea0003c3ffff */
        .weak           $__internal_2_$__cuda_sm3x_div_rn_noftz_f32_slowpath
        .type           $__internal_2_$__cuda_sm3x_div_rn_noftz_f32_slowpath,@function
        .size           $__internal_2_$__cuda_sm3x_div_rn_noftz_f32_slowpath,(.L_x_44 - $__internal_2_$__cuda_sm3x_div_rn_noftz_f32_slowpath)
$__internal_2_$__cuda_sm3x_div_rn_noftz_f32_slowpath:
[----:B------:R-:W-:Y:S01]  /*1c40*/  SHF.R.U32.HI R8, RZ, 0x17, R3 ;  /* 0x00000017ff087819 */ /* 0x000fe20000011603 */
[----:B------:R-:W-:Y:S01]  /*1c50*/  BSSY.RECONVERGENT B2, `(.L_x_30) ;  /* 0x0000062000027945 */ /* 0x000fe20003800200 */
[----:B------:R-:W-:Y:S02]  /*1c60*/  SHF.R.U32.HI R5, RZ, 0x17, R0 ;  /* 0x00000017ff057819 */ /* 0x000fe40000011600 */
[----:B------:R-:W-:Y:S02]  /*1c70*/  LOP3.LUT R12, R8, 0xff, RZ, 0xc0, !PT ;  /* 0x000000ff080c7812 */ /* 0x000fe400078ec0ff */
[----:B------:R-:W-:Y:S02]  /*1c80*/  LOP3.LUT R10, R5, 0xff, RZ, 0xc0, !PT ;  /* 0x000000ff050a7812 */ /* 0x000fe400078ec0ff */
[----:B------:R-:W-:-:S03]  /*1c90*/  IADD3 R9, PT, PT, R12, -0x1, RZ ;  /* 0xffffffff0c097810 */ /* 0x000fc60007ffe0ff */
[----:B------:R-:W-:Y:S01]  /*1ca0*/  VIADD R8, R10, 0xffffffff ;  /* 0xffffffff0a087836 */ /* 0x000fe20000000000 */
[----:B------:R-:W-:-:S04]  /*1cb0*/  ISETP.GT.U32.AND P0, PT, R9, 0xfd, PT ;  /* 0x000000fd0900780c */ /* 0x000fc80003f04070 */
[----:B------:R-:W-:-:S13]  /*1cc0*/  ISETP.GT.U32.OR P0, PT, R8, 0xfd, P0 ;  /* 0x000000fd0800780c */ /* 0x000fda0000704470 */
[----:B------:R-:W-:Y:S01]  /*1cd0*/  @!P0 IMAD.MOV.U32 R5, RZ, RZ, RZ ;  /* 0x000000ffff058224 */ /* 0x000fe200078e00ff */
[----:B------:R-:W-:Y:S06]  /*1ce0*/  @!P0 BRA `(.L_x_31) ;  /* 0x00000000005c8947 */ /* 0x000fec0003800000 */
[----:B------:R-:W-:Y:S02]  /*1cf0*/  FSETP.GTU.FTZ.AND P0, PT, |R0|, +INF , PT ;  /* 0x7f8000000000780b */ /* 0x000fe40003f1c200 */
[----:B------:R-:W-:-:S04]  /*1d00*/  FSETP.GTU.FTZ.AND P1, PT, |R3|, +INF , PT ;  /* 0x7f8000000300780b */ /* 0x000fc80003f3c200 */
[----:B------:R-:W-:-:S13]  /*1d10*/  PLOP3.LUT P0, PT, P0, P1, PT, 0xf8, 0x8f ;  /* 0x00000000008f781c */ /* 0x000fda0000703f70 */
[----:B------:R-:W-:Y:S05]  /*1d20*/  @P0 BRA `(.L_x_32) ;  /* 0x00000004004c0947 */ /* 0x000fea0003800000 */
[----:B------:R-:W-:-:S13]  /*1d30*/  LOP3.LUT P0, RZ, R3, 0x7fffffff, R0, 0xc8, !PT ;  /* 0x7fffffff03ff7812 */ /* 0x000fda000780c800 */
[----:B------:R-:W-:Y:S05]  /*1d40*/  @!P0 BRA `(.L_x_33) ;  /* 0x00000004003c8947 */ /* 0x000fea0003800000 */
[C---:B------:R-:W-:Y:S02]  /*1d50*/  FSETP.NEU.FTZ.AND P1, PT, |R0|.reuse, +INF , PT ;  /* 0x7f8000000000780b */ /* 0x040fe40003f3d200 */
[----:B------:R-:W-:Y:S02]  /*1d60*/  FSETP.NEU.FTZ.AND P2, PT, |R3|, +INF , PT ;  /* 0x7f8000000300780b */ /* 0x000fe40003f5d200 */
[----:B------:R-:W-:-:S11]  /*1d70*/  FSETP.NEU.FTZ.AND P0, PT, |R0|, +INF , PT ;  /* 0x7f8000000000780b */ /* 0x000fd60003f1d200 */
[----:B------:R-:W-:Y:S05]  /*1d80*/  @!P2 BRA !P1, `(.L_x_33) ;  /* 0x00000004002ca947 */ /* 0x000fea0004800000 */
[----:B------:R-:W-:-:S04]  /*1d90*/  LOP3.LUT P1, RZ, R0, 0x7fffffff, RZ, 0xc0, !PT ;  /* 0x7fffffff00ff7812 */ /* 0x000fc8000782c0ff */
[----:B------:R-:W-:-:S13]  /*1da0*/  PLOP3.LUT P1, PT, P2, P1, PT, 0x2f, 0xf2 ;  /* 0x0000000000f2781c */ /* 0x000fda0001722577 */
[----:B------:R-:W-:Y:S05]  /*1db0*/  @P1 BRA `(.L_x_34) ;  /* 0x0000000400181947 */ /* 0x000fea0003800000 */
[----:B------:R-:W-:-:S04]  /*1dc0*/  LOP3.LUT P1, RZ, R3, 0x7fffffff, RZ, 0xc0, !PT ;  /* 0x7fffffff03ff7812 */ /* 0x000fc8000782c0ff */
[----:B------:R-:W-:-:S13]  /*1dd0*/  PLOP3.LUT P0, PT, P0, P1, PT, 0x2f, 0xf2 ;  /* 0x0000000000f2781c */ /* 0x000fda0000702577 */
[----:B------:R-:W-:Y:S05]  /*1de0*/  @P0 BRA `(.L_x_35) ;  /* 0x0000000400000947 */ /* 0x000fea0003800000 */
[----:B------:R-:W-:Y:S02]  /*1df0*/  ISETP.GE.AND P0, PT, R8, RZ, PT ;  /* 0x000000ff0800720c */ /* 0x000fe40003f06270 */
[----:B------:R-:W-:-:S11]  /*1e00*/  ISETP.GE.AND P1, PT, R9, RZ, PT ;  /* 0x000000ff0900720c */ /* 0x000fd60003f26270 */
[----:B------:R-:W-:Y:S01]  /*1e10*/  @P0 MOV R5, RZ ;  /* 0x000000ff00050202 */ /* 0x000fe20000000f00 */
[----:B------:R-:W-:Y:S02]  /*1e20*/  @!P0 IMAD.MOV.U32 R5, RZ, RZ, -0x40 ;  /* 0xffffffc0ff058424 */ /* 0x000fe400078e00ff */
[----:B------:R-:W-:Y:S01]  /*1e30*/  @!P0 FFMA R0, R0, 1.84467440737095516160e+19, RZ ;  /* 0x5f80000000008823 */ /* 0x000fe200000000ff */
[----:B------:R-:W-:Y:S01]  /*1e40*/  @!P1 FFMA R3, R3, 1.84467440737095516160e+19, RZ ;  /* 0x5f80000003039823 */ /* 0x000fe200000000ff */
[----:B------:R-:W-:-:S07]  /*1e50*/  @!P1 VIADD R5, R5, 0x40 ;  /* 0x0000004005059836 */ /* 0x000fce0000000000 */
.L_x_31:
[----:B------:R-:W-:Y:S01]  /*1e60*/  LEA R8, R12, 0xc0800000, 0x17 ;  /* 0xc08000000c087811 */ /* 0x000fe200078eb8ff */
[----:B------:R-:W-:Y:S03]  /*1e70*/  BSSY.RECONVERGENT B3, `(.L_x_36) ;  /* 0x0000036000037945 */ /* 0x000fe60003800200 */
[----:B------:R-:W-:Y:S01]  /*1e80*/  IADD3 R8, PT, PT, -R8, R3, RZ ;  /* 0x0000000308087210 */ /* 0x000fe20007ffe1ff */
[----:B------:R-:W-:-:S03]  /*1e90*/  VIADD R3, R10, 0xffffff81 ;  /* 0xffffff810a037836 */ /* 0x000fc60000000000 */
[----:B------:R0:W1:Y:S01]  /*1ea0*/  MUFU.RCP R9, R8 ;  /* 0x0000000800097308 */ /* 0x0000620000001000 */
[----:B------:R-:W-:Y:S01]  /*1eb0*/  FADD.FTZ R11, -R8, -RZ ;  /* 0x800000ff080b7221 */ /* 0x000fe20000010100 */
[C---:B------:R-:W-:Y:S01]  /*1ec0*/  IMAD R0, R3.reuse, -0x800000, R0 ;  /* 0xff80000003007824 */ /* 0x040fe200078e0200 */
[----:B0-----:R-:W-:-:S05]  /*1ed0*/  IADD3 R8, PT, PT, R3, 0x7f, -R12 ;  /* 0x0000007f03087810 */ /* 0x001fca0007ffe80c */
[----:B------:R-:W-:Y:S02]  /*1ee0*/  IMAD.IADD R8, R8, 0x1, R5 ;  /* 0x0000000108087824 */ /* 0x000fe400078e0205 */
[----:B-1----:R-:W-:-:S04]  /*1ef0*/  FFMA R10, R9, R11, 1 ;  /* 0x3f800000090a7423 */ /* 0x002fc8000000000b */
[----:B------:R-:W-:-:S04]  /*1f00*/  FFMA R14, R9, R10, R9 ;  /* 0x0000000a090e7223 */ /* 0x000fc80000000009 */
[----:B------:R-:W-:-:S04]  /*1f10*/  FFMA R9, R0, R14, RZ ;  /* 0x0000000e00097223 */ /* 0x000fc800000000ff */
[----:B------:R-:W-:-:S04]  /*1f20*/  FFMA R10, R11, R9, R0 ;  /* 0x000000090b0a7223 */ /* 0x000fc80000000000 */
[----:B------:R-:W-:-:S04]  /*1f30*/  FFMA R9, R14, R10, R9 ;  /* 0x0000000a0e097223 */ /* 0x000fc80000000009 */
[----:B------:R-:W-:-:S04]  /*1f40*/  FFMA R10, R11, R9, R0 ;  /* 0x000000090b0a7223 */ /* 0x000fc80000000000 */
[----:B------:R-:W-:-:S05]  /*1f50*/  FFMA R0, R14, R10, R9 ;  /* 0x0000000a0e007223 */ /* 0x000fca0000000009 */
[----:B------:R-:W-:-:S04]  /*1f60*/  SHF.R.U32.HI R3, RZ, 0x17, R0 ;  /* 0x00000017ff037819 */ /* 0x000fc80000011600 */
[----:B------:R-:W-:-:S04]  /*1f70*/  LOP3.LUT R3, R3, 0xff, RZ, 0xc0, !PT ;  /* 0x000000ff03037812 */ /* 0x000fc800078ec0ff */
[----:B------:R-:W-:-:S05]  /*1f80*/  IADD3 R11, PT, PT, R3, R8, RZ ;  /* 0x00000008030b7210 */ /* 0x000fca0007ffe0ff */
[----:B------:R-:W-:-:S05]  /*1f90*/  VIADD R3, R11, 0xffffffff ;  /* 0xffffffff0b037836 */ /* 0x000fca0000000000 */
[----:B------:R-:W-:-:S13]  /*1fa0*/  ISETP.GE.U32.AND P0, PT, R3, 0xfe, PT ;  /* 0x000000fe0300780c */ /* 0x000fda0003f06070 */
[----:B------:R-:W-:Y:S05]  /*1fb0*/  @!P0 BRA `(.L_x_37) ;  /* 0x0000000000808947 */ /* 0x000fea0003800000 */
[----:B------:R-:W-:-:S13]  /*1fc0*/  ISETP.GT.AND P0, PT, R11, 0xfe, PT ;  /* 0x000000fe0b00780c */ /* 0x000fda0003f04270 */
[----:B------:R-:W-:Y:S05]  /*1fd0*/  @P0 BRA `(.L_x_38) ;  /* 0x00000000006c0947 */ /* 0x000fea0003800000 */
[----:B------:R-:W-:-:S13]  /*1fe0*/  ISETP.GE.AND P0, PT, R11, 0x1, PT ;  /* 0x000000010b00780c */ /* 0x000fda0003f06270 */
[----:B------:R-:W-:Y:S05]  /*1ff0*/  @P0 BRA `(.L_x_39) ;  /* 0x0000000000740947 */ /* 0x000fea0003800000 */
[----:B------:R-:W-:Y:S02]  /*2000*/  ISETP.GE.AND P0, PT, R11, -0x18, PT ;  /* 0xffffffe80b00780c */ /* 0x000fe40003f06270 */
[----:B------:R-:W-:-:S11]  /*2010*/  LOP3.LUT R0, R0, 0x80000000, RZ, 0xc0, !PT ;  /* 0x8000000000007812 */ /* 0x000fd600078ec0ff */
[----:B------:R-:W-:Y:S05]  /*2020*/  @!P0 BRA `(.L_x_39) ;  /* 0x0000000000688947 */ /* 0x000fea0003800000 */
[CCC-:B------:R-:W-:Y:S01]  /*2030*/  FFMA.RZ R3, R14.reuse, R10.reuse, R9.reuse ;  /* 0x0000000a0e037223 */ /* 0x1c0fe2000000c009 */
[CCC-:B------:R-:W-:Y:S01]  /*2040*/  FFMA.RM R8, R14.reuse, R10.reuse, R9.reuse ;  /* 0x0000000a0e087223 */ /* 0x1c0fe20000004009 */
[C---:B------:R-:W-:Y:S02]  /*2050*/  ISETP.NE.AND P2, PT, R11.reuse, RZ, PT ;  /* 0x000000ff0b00720c */ /* 0x040fe40003f45270 */
[----:B------:R-:W-:Y:S02]  /*2060*/  ISETP.NE.AND P1, PT, R11, RZ, PT ;  /* 0x000000ff0b00720c */ /* 0x000fe40003f25270 */
[----:B------:R-:W-:Y:S01]  /*2070*/  LOP3.LUT R5, R3, 0x7fffff, RZ, 0xc0, !PT ;  /* 0x007fffff03057812 */ /* 0x000fe200078ec0ff */
[----:B------:R-:W-:Y:S01]  /*2080*/  FFMA.RP R3, R14, R10, R9 ;  /* 0x0000000a0e037223 */ /* 0x000fe20000008009 */
[C---:B------:R-:W-:Y:S01]  /*2090*/  VIADD R10, R11.reuse, 0x20 ;  /* 0x000000200b0a7836 */ /* 0x040fe20000000000 */
[----:B------:R-:W-:Y:S02]  /*20a0*/  IADD3 R9, PT, PT, -R11, RZ, RZ ;  /* 0x000000ff0b097210 */ /* 0x000fe40007ffe1ff */
[----:B------:R-:W-:-:S02]  /*20b0*/  LOP3.LUT R5, R5, 0x800000, RZ, 0xfc, !PT ;  /* 0x0080000005057812 */ /* 0x000fc400078efcff */
[----:B------:R-:W-:Y:S02]  /*20c0*/  FSETP.NEU.FTZ.AND P0, PT, R3, R8, PT ;  /* 0x000000080300720b */ /* 0x000fe40003f1d000 */
[----:B------:R-:W-:Y:S02]  /*20d0*/  SHF.L.U32 R10, R5, R10, RZ ;  /* 0x0000000a050a7219 */ /* 0x000fe400000006ff */
[----:B------:R-:W-:Y:S02]  /*20e0*/  SEL R8, R9, RZ, P2 ;  /* 0x000000ff09087207 */ /* 0x000fe40001000000 */
[----:B------:R-:W-:Y:S02]  /*20f0*/  ISETP.NE.AND P1, PT, R10, RZ, P1 ;  /* 0x000000ff0a00720c */ /* 0x000fe40000f25270 */
[----:B------:R-:W-:Y:S02]  /*2100*/  SHF.R.U32.HI R8, RZ, R8, R5 ;  /* 0x00000008ff087219 */ /* 0x000fe40000011605 */
[----:B------:R-:W-:-:S02]  /*2110*/  PLOP3.LUT P0, PT, P0, P1, PT, 0xf8, 0x8f ;  /* 0x00000000008f781c */ /* 0x000fc40000703f70 */
[----:B------:R-:W-:Y:S02]  /*2120*/  SHF.R.U32.HI R10, RZ, 0x1, R8 ;  /* 0x00000001ff0a7819 */ /* 0x000fe40000011608 */
[----:B------:R-:W-:-:S04]  /*2130*/  SEL R3, RZ, 0x1, !P0 ;  /* 0x00000001ff037807 */ /* 0x000fc80004000000 */
[----:B------:R-:W-:-:S04]  /*2140*/  LOP3.LUT R3, R3, 0x1, R10, 0xf8, !PT ;  /* 0x0000000103037812 */ /* 0x000fc800078ef80a */
[----:B------:R-:W-:-:S05]  /*2150*/  LOP3.LUT R3, R3, R8, RZ, 0xc0, !PT ;  /* 0x0000000803037212 */ /* 0x000fca00078ec0ff */
[----:B------:R-:W-:-:S05]  /*2160*/  IMAD.IADD R3, R10, 0x1, R3 ;  /* 0x000000010a037824 */ /* 0x000fca00078e0203 */
[----:B------:R-:W-:Y:S01]  /*2170*/  LOP3.LUT R0, R3, R0, RZ, 0xfc, !PT ;  /* 0x0000000003007212 */ /* 0x000fe200078efcff */
[----:B------:R-:W-:Y:S06]  /*2180*/  BRA `(.L_x_39) ;  /* 0x0000000000107947 */ /* 0x000fec0003800000 */
.L_x_38:
[----:B------:R-:W-:-:S04]  /*2190*/  LOP3.LUT R0, R0, 0x80000000, RZ, 0xc0, !PT ;  /* 0x8000000000007812 */ /* 0x000fc800078ec0ff */
[----:B------:R-:W-:Y:S01]  /*21a0*/  LOP3.LUT R0, R0, 0x7f800000, RZ, 0xfc, !PT ;  /* 0x7f80000000007812 */ /* 0x000fe200078efcff */
[----:B------:R-:W-:Y:S06]  /*21b0*/  BRA `(.L_x_39) ;  /* 0x0000000000047947 */ /* 0x000fec0003800000 */
.L_x_37:
[----:B------:R-:W-:-:S07]  /*21c0*/  IMAD R0, R8, 0x800000, R0 ;  /* 0x0080000008007824 */ /* 0x000fce00078e0200 */
.L_x_39:
[----:B------:R-:W-:Y:S05]  /*21d0*/  BSYNC.RECONVERGENT B3 ;  /* 0x0000000000037941 */ /* 0x000fea0003800200 */
.L_x_36:
[----:B------:R-:W-:Y:S05]  /*21e0*/  BRA `(.L_x_40) ;  /* 0x0000000000207947 */ /* 0x000fea0003800000 */
.L_x_35:
[----:B------:R-:W-:-:S04]  /*21f0*/  LOP3.LUT R0, R3, 0x80000000, R0, 0x48, !PT ;  /* 0x8000000003007812 */ /* 0x000fc800078e4800 */
[----:B------:R-:W-:Y:S01]  /*2200*/  LOP3.LUT R0, R0, 0x7f800000, RZ, 0xfc, !PT ;  /* 0x7f80000000007812 */ /* 0x000fe200078efcff */
[----:B------:R-:W-:Y:S06]  /*2210*/  BRA `(.L_x_40) ;  /* 0x0000000000147947 */ /* 0x000fec0003800000 */
.L_x_34:
[----:B------:R-:W-:Y:S01]  /*2220*/  LOP3.LUT R0, R3, 0x80000000, R0, 0x48, !PT ;  /* 0x8000000003007812 */ /* 0x000fe200078e4800 */
[----:B------:R-:W-:Y:S06]  /*2230*/  BRA `(.L_x_40) ;  /* 0x00000000000c7947 */ /* 0x000fec0003800000 */
.L_x_33:
[----:B------:R-:W0:Y:S01]  /*2240*/  MUFU.RSQ R0, -QNAN ;  /* 0xffc0000000007908 */ /* 0x000e220000001400 */
[----:B------:R-:W-:Y:S05]  /*2250*/  BRA `(.L_x_40) ;  /* 0x0000000000047947 */ /* 0x000fea0003800000 */
.L_x_32:
[----:B------:R-:W-:-:S07]  /*2260*/  FADD.FTZ R0, R0, R3 ;  /* 0x0000000300007221 */ /* 0x000fce0000010000 */
.L_x_40:
[----:B------:R-:W-:Y:S05]  /*2270*/  BSYNC.RECONVERGENT B2 ;  /* 0x0000000000027941 */ /* 0x000fea0003800200 */
.L_x_30:
[----:B------:R-:W-:Y:S01]  /*2280*/  IMAD.MOV.U32 R5, RZ, RZ, 0x0 ;  /* 0x00000000ff057424 */ /* 0x000fe200078e00ff */
[----:B0-----:R-:W-:-:S03]  /*2290*/  MOV R3, R0 ;  /* 0x0000000000037202 */ /* 0x001fc60000000f00 */
[----:B------:R-:W-:Y:S05]  /*22a0*/  RET.REL.NODEC R4 `(compute_mandelbrot) ;  /* 0xffffffdc04547950 */ /* 0x000fea0003c3ffff */
.L_x_41:
[----:B------:R-:W-:-:S00]  /*22b0*/  BRA `(.L_x_41) ;  /* 0xfffffffc00fc7947 */ /* 0x000fc0000383ffff */
[----:B------:R-:W-:-:S00]  /*22c0*/  NOP ;  /* 0x0000000000007918 */ /* 0x000fc00000000000 */
        /* <DEDUP_REMOVED lines=11> */
.L_x_44:


//--------------------- .nv.global.init           --------------------------
	.section	.nv.global.init,"aw",@progbits
	.align	4
.nv.global.init:
	.type		offset_x,@object
	.size		offset_x,(zoom - offset_x)
offset_x:
        /*0000*/ 	.byte	0x00, 0x00, 0x00, 0xbf
	.type		zoom,@object
	.size		zoom,(.L_2 - zoom)
zoom:
        /*0004*/ 	.byte	0x00, 0x00, 0x80, 0x3f
.L_2:


//--------------------- .nv.shared.reserved.0     --------------------------
	.section	.nv.shared.reserved.0,"aw",@nobits
	.weak		__nv_reservedSMEM_offset_0_alias
	.size		__nv_reservedSMEM_offset_0_alias, 0, 64
	.other		__nv_reservedSMEM_offset_0_alias,@"STO_CUDA_RESERVED_SHARED STV_DEFAULT"
__nv_reservedSMEM_offset_0_alias:
	.zero		0
	.zero		64


//--------------------- .nv.global                --------------------------
	.section	.nv.global,"aw",@nobits
	.align	4
.nv.global:
	.type		offset_y,@object
	.size		offset_y,(.L_1 - offset_y)
offset_y:
	.zero		4
.L_1:


//--------------------- .nv.constant0.compute_mandelbrot --------------------------
	.section	.nv.constant0.compute_mandelbrot,"a",@progbits
	.sectionflags	@""
	.align	4
.nv.constant0.compute_mandelbrot:
	.zero		916


//--------------------- SYMBOLS --------------------------

	.type		.nv.reservedSmem.offset0,@object
	.size		.nv.reservedSmem.offset0,0x4
